//
// Generated by NVIDIA NVVM Compiler
//
// Compiler Build ID: CL-36424714
// Cuda compilation tools, release 13.0, V13.0.88
// Based on NVVM 20.0.0
//

.version 9.0
.target sm_100
.address_size 64

	// .globl	_Z14resolve_labelsPj
.const .align 4 .u32 cX;
.const .align 4 .u32 cY;
.const .align 4 .u32 cXY;
.const .align 4 .u32 cS;
.const .align 4 .u32 sX;
.const .align 4 .u32 sY;
.const .align 4 .u32 sZ;
.const .align 4 .u32 mX;
.const .align 4 .u32 mY;
.const .align 4 .u32 mZ;
.const .align 4 .u32 mb0;
.const .align 4 .u32 mb1;
// _ZZ9scharr3x3P6uchar3PhssssjE7shrdMem has been demoted
.const .align 1 .b8 cFilter[9] = {1, 1, 1, 1, 1, 1, 1, 1, 1};
// _ZZ5morphPhS_iiiiibE7shrdMem has been demoted
.extern .shared .align 16 .b8 s_labels[];

.visible .entry _Z14resolve_labelsPj(
	.param .u64 .ptr .align 1 _Z14resolve_labelsPj_param_0
)
{
	.reg .pred 	%p<3>;
	.reg .b32 	%r<21>;
	.reg .b64 	%rd<9>;

	ld.param.u64 	%rd3, [_Z14resolve_labelsPj_param_0];
	cvta.to.global.u64 	%rd4, %rd3;
	mov.u32 	%r5, %ctaid.x;
	ld.const.u32 	%r6, [mb0];
	div.u32 	%r7, %r5, %r6;
	ld.const.u32 	%r8, [cXY];
	mul.lo.s32 	%r9, %r8, %r7;
	mul.wide.u32 	%rd5, %r9, 4;
	add.s64 	%rd1, %rd4, %rd5;
	mov.u32 	%r10, %ctaid.y;
	mov.u32 	%r11, %ntid.y;
	mov.u32 	%r12, %tid.y;
	mad.lo.s32 	%r13, %r10, %r11, %r12;
	ld.const.u32 	%r14, [cX];
	mul.lo.s32 	%r15, %r6, %r7;
	sub.s32 	%r16, %r5, %r15;
	mov.u32 	%r17, %ntid.x;
	mov.u32 	%r18, %tid.x;
	mad.lo.s32 	%r19, %r14, %r13, %r18;
	mad.lo.s32 	%r1, %r16, %r17, %r19;
	setp.ge.u32 	%p1, %r1, %r8;
	@%p1 bra 	$L__BB0_4;
	mul.wide.u32 	%rd6, %r1, 4;
	add.s64 	%rd2, %rd1, %rd6;
	ld.global.u32 	%r20, [%rd2];
$L__BB0_2:
	mov.u32 	%r3, %r20;
	mul.wide.u32 	%rd7, %r3, 4;
	add.s64 	%rd8, %rd1, %rd7;
	ld.global.u32 	%r20, [%rd8];
	setp.ne.s32 	%p2, %r3, %r20;
	@%p2 bra 	$L__BB0_2;
	st.global.u32 	[%rd2], %r3;
$L__BB0_4:
	ret;

}
	// .globl	_Z11block_labelPjPh
.visible .entry _Z11block_labelPjPh(
	.param .u64 .ptr .align 1 _Z11block_labelPjPh_param_0,
	.param .u64 .ptr .align 1 _Z11block_labelPjPh_param_1
)
{
	.reg .pred 	%p<39>;
	.reg .b16 	%rs<7>;
	.reg .b32 	%r<114>;
	.reg .b64 	%rd<14>;

	ld.param.u64 	%rd5, [_Z11block_labelPjPh_param_0];
	ld.param.u64 	%rd6, [_Z11block_labelPjPh_param_1];
	cvta.to.global.u64 	%rd1, %rd6;
	mov.u32 	%r34, %ctaid.x;
	ld.const.u32 	%r35, [mb0];
	div.u32 	%r36, %r34, %r35;
	ld.const.u32 	%r37, [cXY];
	mul.lo.s32 	%r38, %r37, %r36;
	cvt.u64.u32 	%rd2, %r38;
	mul.lo.s32 	%r39, %r36, %r35;
	sub.s32 	%r40, %r34, %r39;
	mov.u32 	%r1, %ntid.x;
	mul.lo.s32 	%r2, %r40, %r1;
	mov.u32 	%r3, %tid.x;
	add.s32 	%r4, %r2, %r3;
	mov.u32 	%r41, %ctaid.y;
	mov.u32 	%r42, %ntid.y;
	mul.lo.s32 	%r5, %r41, %r42;
	mov.u32 	%r6, %tid.y;
	add.s32 	%r43, %r5, %r6;
	ld.const.u32 	%r8, [cX];
	setp.ge.u32 	%p4, %r4, %r8;
	ld.const.u32 	%r44, [cY];
	setp.ge.u32 	%p5, %r43, %r44;
	or.pred  	%p6, %p4, %p5;
	@%p6 bra 	$L__BB1_15;
	add.s64 	%rd3, %rd1, %rd2;
	mul.lo.s32 	%r9, %r8, %r43;
	add.s32 	%r47, %r9, %r4;
	cvt.u64.u32 	%rd4, %r47;
	add.s64 	%rd7, %rd3, %rd4;
	ld.global.u8 	%rs1, [%rd7];
	setp.eq.s32 	%p7, %r6, 0;
	mov.b32 	%r102, 0;
	@%p7 bra 	$L__BB1_3;
	sub.s32 	%r48, %r9, %r8;
	add.s32 	%r49, %r48, %r4;
	cvt.u64.u32 	%rd8, %r49;
	add.s64 	%rd9, %rd3, %rd8;
	ld.global.u8 	%r102, [%rd9];
$L__BB1_3:
	cvt.u32.u16 	%r52, %rs1;
	and.b32  	%r53, %r52, 255;
	setp.eq.s32 	%p8, %r6, 0;
	// begin inline asm
	activemask.b32 %r50;
	// end inline asm
	shfl.sync.up.b32	%r54|%p9, %r53, 1, 0, %r50;
	// begin inline asm
	activemask.b32 %r51;
	// end inline asm
	shfl.sync.up.b32	%r57|%p10, %r102, 1, 0, %r51;
	setp.ne.s32 	%p11, %r6, 0;
	setp.eq.s32 	%p12, %r102, %r53;
	and.pred  	%p1, %p11, %p12;
	setp.ne.s32 	%p13, %r3, 0;
	cvt.u16.u32 	%rs3, %r54;
	and.b16  	%rs4, %rs3, 255;
	setp.eq.s16 	%p14, %rs1, %rs4;
	and.pred  	%p2, %p13, %p14;
	setp.eq.s32 	%p15, %r3, 0;
	or.pred  	%p16, %p8, %p15;
	cvt.u16.u32 	%rs5, %r57;
	and.b16  	%rs6, %rs5, 255;
	setp.ne.s16 	%p17, %rs1, %rs6;
	or.pred  	%p3, %p16, %p17;
	selp.s32 	%r59, -1, 0, %p2;
	add.s32 	%r60, %r3, %r59;
	mul.lo.s32 	%r61, %r6, %r1;
	add.s32 	%r62, %r60, %r61;
	sub.s32 	%r63, %r61, %r1;
	add.s32 	%r64, %r63, %r3;
	selp.b32 	%r21, %r64, %r62, %p1;
	add.s32 	%r65, %r61, %r3;
	shl.b32 	%r66, %r65, 2;
	mov.u32 	%r67, s_labels;
	add.s32 	%r13, %r67, %r66;
	st.shared.u32 	[%r13], %r21;
	bar.sync 	0;
	mov.u32 	%r103, %r21;
$L__BB1_4:
	mov.u32 	%r14, %r103;
	shl.b32 	%r68, %r14, 2;
	add.s32 	%r70, %r67, %r68;
	ld.shared.u32 	%r103, [%r70];
	setp.ne.s32 	%p18, %r14, %r103;
	@%p18 bra 	$L__BB1_4;
	st.shared.u32 	[%r13], %r14;
	bar.sync 	0;
	and.pred  	%p19, %p1, %p2;
	and.pred  	%p20, %p19, %p3;
	not.pred 	%p21, %p20;
	mov.u32 	%r112, %r21;
	@%p21 bra 	$L__BB1_12;
	ld.shared.u32 	%r111, [%r13+-4];
	setp.eq.s32 	%p22, %r21, %r111;
	mov.b32 	%r107, 0;
	mov.u32 	%r105, %r107;
	@%p22 bra 	$L__BB1_8;
	shl.b32 	%r72, %r21, 2;
	add.s32 	%r74, %r67, %r72;
	ld.shared.u32 	%r107, [%r74];
	shl.b32 	%r75, %r111, 2;
	add.s32 	%r76, %r67, %r75;
	ld.shared.u32 	%r105, [%r76];
$L__BB1_8:
	setp.eq.s32 	%p23, %r21, %r111;
	setp.eq.s32 	%p24, %r21, %r107;
	or.pred  	%p25, %p23, %p24;
	@%p25 bra 	$L__BB1_9;
	bra.uni 	$L__BB1_16;
$L__BB1_9:
	setp.eq.s32 	%p29, %r21, %r111;
	setp.eq.s32 	%p30, %r111, %r105;
	or.pred  	%p31, %p29, %p30;
	@%p31 bra 	$L__BB1_10;
	bra.uni 	$L__BB1_17;
$L__BB1_10:
	setp.eq.s32 	%p35, %r21, %r111;
	mov.u32 	%r112, %r21;
	@%p35 bra 	$L__BB1_12;
$L__BB1_11:
	min.u32 	%r112, %r21, %r111;
	max.u32 	%r85, %r21, %r111;
	shl.b32 	%r86, %r85, 2;
	add.s32 	%r88, %r67, %r86;
	atom.shared.min.u32 	%r89, [%r88], %r112;
	setp.eq.s32 	%p36, %r85, %r89;
	selp.b32 	%r21, %r112, %r89, %p36;
	setp.ne.s32 	%p37, %r21, %r112;
	mov.u32 	%r111, %r112;
	@%p37 bra 	$L__BB1_11;
$L__BB1_12:
	bar.sync 	0;
$L__BB1_13:
	mov.u32 	%r32, %r112;
	shl.b32 	%r90, %r32, 2;
	add.s32 	%r92, %r67, %r90;
	ld.shared.u32 	%r112, [%r92];
	setp.ne.s32 	%p38, %r32, %r112;
	@%p38 bra 	$L__BB1_13;
	ld.const.u32 	%r93, [mX];
	and.b32  	%r94, %r93, %r32;
	ld.const.u32 	%r95, [sY];
	shr.u32 	%r96, %r32, %r95;
	ld.const.u32 	%r97, [mY];
	and.b32  	%r98, %r96, %r97;
	add.s32 	%r99, %r98, %r5;
	mad.lo.s32 	%r100, %r99, %r8, %r94;
	add.s32 	%r101, %r100, %r2;
	add.s64 	%rd10, %rd4, %rd2;
	cvta.to.global.u64 	%rd11, %rd5;
	shl.b64 	%rd12, %rd10, 2;
	add.s64 	%rd13, %rd11, %rd12;
	st.global.u32 	[%rd13], %r101;
$L__BB1_15:
	ret;
$L__BB1_16:
	shl.b32 	%r77, %r107, 2;
	add.s32 	%r79, %r67, %r77;
	ld.shared.u32 	%r80, [%r79];
	setp.ne.s32 	%p26, %r107, %r111;
	setp.ne.s32 	%p27, %r107, %r80;
	and.pred  	%p28, %p26, %p27;
	mov.u32 	%r21, %r107;
	mov.u32 	%r107, %r80;
	@%p28 bra 	$L__BB1_16;
	bra.uni 	$L__BB1_9;
$L__BB1_17:
	shl.b32 	%r81, %r105, 2;
	add.s32 	%r83, %r67, %r81;
	ld.shared.u32 	%r84, [%r83];
	setp.ne.s32 	%p32, %r21, %r105;
	setp.ne.s32 	%p33, %r105, %r84;
	and.pred  	%p34, %p32, %p33;
	mov.u32 	%r111, %r105;
	mov.u32 	%r105, %r84;
	@%p34 bra 	$L__BB1_17;
	bra.uni 	$L__BB1_10;

}
	// .globl	_Z17x_label_reductionPjPh
.visible .entry _Z17x_label_reductionPjPh(
	.param .u64 .ptr .align 1 _Z17x_label_reductionPjPh_param_0,
	.param .u64 .ptr .align 1 _Z17x_label_reductionPjPh_param_1
)
{
	.reg .pred 	%p<28>;
	.reg .b16 	%rs<9>;
	.reg .b32 	%r<60>;
	.reg .b64 	%rd<27>;

	ld.param.u64 	%rd3, [_Z17x_label_reductionPjPh_param_0];
	ld.param.u64 	%rd4, [_Z17x_label_reductionPjPh_param_1];
	cvta.to.global.u64 	%rd5, %rd3;
	cvta.to.global.u64 	%rd6, %rd4;
	mov.u32 	%r25, %ctaid.x;
	ld.const.u32 	%r26, [mb1];
	div.u32 	%r27, %r25, %r26;
	mov.u32 	%r28, %ctaid.y;
	mov.u32 	%r29, %ntid.y;
	mov.u32 	%r30, %tid.y;
	mad.lo.s32 	%r31, %r28, %r29, %r30;
	shl.b32 	%r32, %r31, 5;
	add.s32 	%r1, %r32, 32;
	mul.lo.s32 	%r33, %r26, %r27;
	sub.s32 	%r34, %r25, %r33;
	mov.u32 	%r35, %ntid.x;
	mov.u32 	%r36, %tid.x;
	mad.lo.s32 	%r37, %r34, %r35, %r36;
	ld.const.u32 	%r38, [cXY];
	mul.lo.s32 	%r39, %r38, %r27;
	cvt.u64.u32 	%rd7, %r39;
	add.s64 	%rd1, %rd6, %rd7;
	mul.wide.u32 	%rd8, %r39, 4;
	add.s64 	%rd2, %rd5, %rd8;
	ld.const.u32 	%r3, [cX];
	setp.ge.u32 	%p1, %r1, %r3;
	ld.const.u32 	%r40, [cY];
	setp.ge.u32 	%p2, %r37, %r40;
	or.pred  	%p3, %p1, %p2;
	@%p3 bra 	$L__BB2_9;
	mad.lo.s32 	%r4, %r3, %r37, %r1;
	cvt.u64.u32 	%rd9, %r4;
	add.s64 	%rd10, %rd1, %rd9;
	ld.global.u8 	%rs1, [%rd10];
	add.s32 	%r5, %r4, -1;
	cvt.u64.u32 	%rd11, %r5;
	add.s64 	%rd12, %rd1, %rd11;
	ld.global.u8 	%rs2, [%rd12];
	ld.const.u32 	%r44, [mY];
	and.b32  	%r6, %r44, %r37;
	// begin inline asm
	activemask.b32 %r42;
	// end inline asm
	cvt.u32.u16 	%r45, %rs1;
	shfl.sync.up.b32	%r7|%p4, %r45, 1, 0, %r42;
	// begin inline asm
	activemask.b32 %r43;
	// end inline asm
	cvt.u32.u16 	%r46, %rs2;
	shfl.sync.up.b32	%r8|%p5, %r46, 1, 0, %r43;
	setp.ne.s16 	%p6, %rs1, %rs2;
	@%p6 bra 	$L__BB2_9;
	setp.ne.s32 	%p7, %r6, 0;
	cvt.u16.u32 	%rs3, %r7;
	and.b16  	%rs4, %rs3, 255;
	setp.eq.s16 	%p8, %rs1, %rs4;
	cvt.u16.u32 	%rs7, %r8;
	and.b16  	%rs8, %rs7, 255;
	setp.eq.s16 	%p9, %rs1, %rs8;
	and.pred  	%p10, %p8, %p9;
	and.pred  	%p11, %p10, %p7;
	@%p11 bra 	$L__BB2_9;
	mul.wide.u32 	%rd13, %r4, 4;
	add.s64 	%rd14, %rd2, %rd13;
	ld.global.u32 	%r15, [%rd14];
	mul.wide.u32 	%rd15, %r5, 4;
	add.s64 	%rd16, %rd2, %rd15;
	ld.global.u32 	%r59, [%rd16];
	setp.eq.s32 	%p12, %r15, %r59;
	mov.b32 	%r55, 0;
	mov.u32 	%r53, %r55;
	@%p12 bra 	$L__BB2_5;
	mul.wide.u32 	%rd17, %r15, 4;
	add.s64 	%rd18, %rd2, %rd17;
	ld.global.u32 	%r55, [%rd18];
	mul.wide.u32 	%rd19, %r59, 4;
	add.s64 	%rd20, %rd2, %rd19;
	ld.global.u32 	%r53, [%rd20];
$L__BB2_5:
	setp.eq.s32 	%p13, %r15, %r59;
	setp.eq.s32 	%p14, %r15, %r55;
	or.pred  	%p15, %p13, %p14;
	@%p15 bra 	$L__BB2_6;
	bra.uni 	$L__BB2_10;
$L__BB2_6:
	setp.eq.s32 	%p19, %r15, %r59;
	setp.eq.s32 	%p20, %r59, %r53;
	or.pred  	%p21, %p19, %p20;
	@%p21 bra 	$L__BB2_7;
	bra.uni 	$L__BB2_11;
$L__BB2_7:
	setp.eq.s32 	%p25, %r15, %r59;
	@%p25 bra 	$L__BB2_9;
$L__BB2_8:
	min.u32 	%r23, %r15, %r59;
	max.u32 	%r50, %r15, %r59;
	mul.wide.u32 	%rd25, %r50, 4;
	add.s64 	%rd26, %rd2, %rd25;
	atom.global.min.u32 	%r51, [%rd26], %r23;
	setp.eq.s32 	%p26, %r50, %r51;
	selp.b32 	%r15, %r23, %r51, %p26;
	setp.ne.s32 	%p27, %r15, %r23;
	mov.u32 	%r59, %r23;
	@%p27 bra 	$L__BB2_8;
$L__BB2_9:
	ret;
$L__BB2_10:
	mul.wide.u32 	%rd21, %r55, 4;
	add.s64 	%rd22, %rd2, %rd21;
	ld.global.u32 	%r48, [%rd22];
	setp.ne.s32 	%p16, %r55, %r59;
	setp.ne.s32 	%p17, %r55, %r48;
	and.pred  	%p18, %p16, %p17;
	mov.u32 	%r15, %r55;
	mov.u32 	%r55, %r48;
	@%p18 bra 	$L__BB2_10;
	bra.uni 	$L__BB2_6;
$L__BB2_11:
	mul.wide.u32 	%rd23, %r53, 4;
	add.s64 	%rd24, %rd2, %rd23;
	ld.global.u32 	%r49, [%rd24];
	setp.ne.s32 	%p22, %r15, %r53;
	setp.ne.s32 	%p23, %r53, %r49;
	and.pred  	%p24, %p22, %p23;
	mov.u32 	%r59, %r53;
	mov.u32 	%r53, %r49;
	@%p24 bra 	$L__BB2_11;
	bra.uni 	$L__BB2_7;

}
	// .globl	_Z17y_label_reductionPjPh
.visible .entry _Z17y_label_reductionPjPh(
	.param .u64 .ptr .align 1 _Z17y_label_reductionPjPh_param_0,
	.param .u64 .ptr .align 1 _Z17y_label_reductionPjPh_param_1
)
{
	.reg .pred 	%p<28>;
	.reg .b16 	%rs<9>;
	.reg .b32 	%r<60>;
	.reg .b64 	%rd<27>;

	ld.param.u64 	%rd3, [_Z17y_label_reductionPjPh_param_0];
	ld.param.u64 	%rd4, [_Z17y_label_reductionPjPh_param_1];
	cvta.to.global.u64 	%rd5, %rd3;
	cvta.to.global.u64 	%rd6, %rd4;
	mov.u32 	%r25, %ctaid.x;
	ld.const.u32 	%r26, [mb0];
	div.u32 	%r27, %r25, %r26;
	mul.lo.s32 	%r28, %r27, %r26;
	sub.s32 	%r29, %r25, %r28;
	mov.u32 	%r30, %ntid.x;
	mov.u32 	%r1, %tid.x;
	mad.lo.s32 	%r2, %r29, %r30, %r1;
	mov.u32 	%r31, %ctaid.y;
	mov.u32 	%r32, %ntid.y;
	mov.u32 	%r33, %tid.y;
	mad.lo.s32 	%r34, %r31, %r32, %r33;
	shl.b32 	%r36, %r34, 2;
	add.s32 	%r3, %r36, 4;
	ld.const.u32 	%r37, [cXY];
	mul.lo.s32 	%r38, %r37, %r27;
	cvt.u64.u32 	%rd7, %r38;
	add.s64 	%rd1, %rd6, %rd7;
	mul.wide.u32 	%rd8, %r38, 4;
	add.s64 	%rd2, %rd5, %rd8;
	ld.const.u32 	%r4, [cX];
	setp.ge.u32 	%p1, %r2, %r4;
	ld.const.u32 	%r39, [cY];
	setp.ge.u32 	%p2, %r3, %r39;
	or.pred  	%p3, %p1, %p2;
	@%p3 bra 	$L__BB3_9;
	mul.lo.s32 	%r43, %r4, %r3;
	add.s32 	%r5, %r43, %r2;
	cvt.u64.u32 	%rd9, %r5;
	add.s64 	%rd10, %rd1, %rd9;
	ld.global.u8 	%rs1, [%rd10];
	sub.s32 	%r44, %r43, %r4;
	add.s32 	%r6, %r44, %r2;
	cvt.u64.u32 	%rd11, %r6;
	add.s64 	%rd12, %rd1, %rd11;
	ld.global.u8 	%rs2, [%rd12];
	// begin inline asm
	activemask.b32 %r41;
	// end inline asm
	cvt.u32.u16 	%r45, %rs1;
	shfl.sync.up.b32	%r7|%p4, %r45, 1, 0, %r41;
	// begin inline asm
	activemask.b32 %r42;
	// end inline asm
	cvt.u32.u16 	%r46, %rs2;
	shfl.sync.up.b32	%r8|%p5, %r46, 1, 0, %r42;
	setp.ne.s16 	%p6, %rs1, %rs2;
	@%p6 bra 	$L__BB3_9;
	setp.ne.s32 	%p7, %r1, 0;
	cvt.u16.u32 	%rs3, %r7;
	and.b16  	%rs4, %rs3, 255;
	setp.eq.s16 	%p8, %rs1, %rs4;
	cvt.u16.u32 	%rs7, %r8;
	and.b16  	%rs8, %rs7, 255;
	setp.eq.s16 	%p9, %rs1, %rs8;
	and.pred  	%p10, %p8, %p9;
	and.pred  	%p11, %p10, %p7;
	@%p11 bra 	$L__BB3_9;
	mul.wide.u32 	%rd13, %r5, 4;
	add.s64 	%rd14, %rd2, %rd13;
	ld.global.u32 	%r15, [%rd14];
	mul.wide.u32 	%rd15, %r6, 4;
	add.s64 	%rd16, %rd2, %rd15;
	ld.global.u32 	%r59, [%rd16];
	setp.eq.s32 	%p12, %r15, %r59;
	mov.b32 	%r55, 0;
	mov.u32 	%r53, %r55;
	@%p12 bra 	$L__BB3_5;
	mul.wide.u32 	%rd17, %r15, 4;
	add.s64 	%rd18, %rd2, %rd17;
	ld.global.u32 	%r55, [%rd18];
	mul.wide.u32 	%rd19, %r59, 4;
	add.s64 	%rd20, %rd2, %rd19;
	ld.global.u32 	%r53, [%rd20];
$L__BB3_5:
	setp.eq.s32 	%p13, %r15, %r59;
	setp.eq.s32 	%p14, %r15, %r55;
	or.pred  	%p15, %p13, %p14;
	@%p15 bra 	$L__BB3_6;
	bra.uni 	$L__BB3_10;
$L__BB3_6:
	setp.eq.s32 	%p19, %r15, %r59;
	setp.eq.s32 	%p20, %r59, %r53;
	or.pred  	%p21, %p19, %p20;
	@%p21 bra 	$L__BB3_7;
	bra.uni 	$L__BB3_11;
$L__BB3_7:
	setp.eq.s32 	%p25, %r15, %r59;
	@%p25 bra 	$L__BB3_9;
$L__BB3_8:
	min.u32 	%r23, %r15, %r59;
	max.u32 	%r50, %r15, %r59;
	mul.wide.u32 	%rd25, %r50, 4;
	add.s64 	%rd26, %rd2, %rd25;
	atom.global.min.u32 	%r51, [%rd26], %r23;
	setp.eq.s32 	%p26, %r50, %r51;
	selp.b32 	%r15, %r23, %r51, %p26;
	setp.ne.s32 	%p27, %r15, %r23;
	mov.u32 	%r59, %r23;
	@%p27 bra 	$L__BB3_8;
$L__BB3_9:
	ret;
$L__BB3_10:
	mul.wide.u32 	%rd21, %r55, 4;
	add.s64 	%rd22, %rd2, %rd21;
	ld.global.u32 	%r48, [%rd22];
	setp.ne.s32 	%p16, %r55, %r59;
	setp.ne.s32 	%p17, %r55, %r48;
	and.pred  	%p18, %p16, %p17;
	mov.u32 	%r15, %r55;
	mov.u32 	%r55, %r48;
	@%p18 bra 	$L__BB3_10;
	bra.uni 	$L__BB3_6;
$L__BB3_11:
	mul.wide.u32 	%rd23, %r53, 4;
	add.s64 	%rd24, %rd2, %rd23;
	ld.global.u32 	%r49, [%rd24];
	setp.ne.s32 	%p22, %r15, %r53;
	setp.ne.s32 	%p23, %r53, %r49;
	and.pred  	%p24, %p22, %p23;
	mov.u32 	%r59, %r53;
	mov.u32 	%r53, %r49;
	@%p24 bra 	$L__BB3_11;
	bra.uni 	$L__BB3_7;

}
	// .globl	_Z9scharr3x3P6uchar3Phssssj
.visible .entry _Z9scharr3x3P6uchar3Phssssj(
	.param .u64 .ptr .align 1 _Z9scharr3x3P6uchar3Phssssj_param_0,
	.param .u64 .ptr .align 1 _Z9scharr3x3P6uchar3Phssssj_param_1,
	.param .u16 _Z9scharr3x3P6uchar3Phssssj_param_2,
	.param .u16 _Z9scharr3x3P6uchar3Phssssj_param_3,
	.param .u16 _Z9scharr3x3P6uchar3Phssssj_param_4,
	.param .u16 _Z9scharr3x3P6uchar3Phssssj_param_5,
	.param .u32 _Z9scharr3x3P6uchar3Phssssj_param_6
)
{
	.reg .pred 	%p<11>;
	.reg .b16 	%rs<13>;
	.reg .b32 	%r<69>;
	.reg .b32 	%f<25>;
	.reg .b64 	%rd<14>;
	.reg .b64 	%fd<9>;
	// demoted variable
	.shared .align 1 .b8 _ZZ9scharr3x3P6uchar3PhssssjE7shrdMem[1156];
	ld.param.u64 	%rd5, [_Z9scharr3x3P6uchar3Phssssj_param_0];
	ld.param.u64 	%rd6, [_Z9scharr3x3P6uchar3Phssssj_param_1];
	ld.param.u16 	%rs1, [_Z9scharr3x3P6uchar3Phssssj_param_2];
	ld.param.u16 	%rs2, [_Z9scharr3x3P6uchar3Phssssj_param_3];
	ld.param.s16 	%r26, [_Z9scharr3x3P6uchar3Phssssj_param_4];
	ld.param.u32 	%r27, [_Z9scharr3x3P6uchar3Phssssj_param_6];
	cvta.to.global.u64 	%rd1, %rd6;
	mov.u32 	%r1, %ntid.x;
	add.s32 	%r2, %r1, 2;
	mov.u32 	%r28, %ctaid.x;
	div.u32 	%r29, %r28, %r26;
	mul.lo.s32 	%r30, %r29, %r27;
	cvt.u64.u32 	%rd2, %r30;
	mov.u32 	%r3, %tid.x;
	mov.u32 	%r4, %tid.y;
	mul.lo.s32 	%r31, %r29, %r26;
	sub.s32 	%r32, %r28, %r31;
	shl.b32 	%r33, %r32, 5;
	add.s32 	%r5, %r33, %r3;
	mov.u32 	%r34, %ctaid.y;
	shl.b32 	%r35, %r34, 5;
	add.s32 	%r6, %r35, %r4;
	setp.ge.u32 	%p1, %r4, %r2;
	@%p1 bra 	$L__BB4_6;
	cvt.s32.s16 	%r7, %rs1;
	cvt.s32.s16 	%r8, %rs2;
	mov.u32 	%r9, %ntid.y;
	mov.u32 	%r36, _ZZ9scharr3x3P6uchar3PhssssjE7shrdMem;
	mad.lo.s32 	%r10, %r3, 34, %r36;
	mul.lo.s32 	%r11, %r1, 34;
	sub.s32 	%r12, %r3, %r1;
	cvta.to.global.u64 	%rd3, %rd5;
	mov.u32 	%r64, %r6;
	mov.u32 	%r65, %r4;
$L__BB4_2:
	setp.ge.u32 	%p2, %r3, %r2;
	@%p2 bra 	$L__BB4_5;
	sub.s32 	%r37, %r8, %r64;
	abs.s32 	%r38, %r37;
	not.b32 	%r39, %r38;
	add.s32 	%r40, %r39, %r8;
	abs.s32 	%r15, %r40;
	add.s32 	%r67, %r10, %r65;
	mov.u32 	%r66, %r12;
	mov.u32 	%r68, %r5;
$L__BB4_4:
	sub.s32 	%r41, %r7, %r68;
	abs.s32 	%r42, %r41;
	not.b32 	%r43, %r42;
	add.s32 	%r44, %r43, %r7;
	abs.s32 	%r45, %r44;
	mad.lo.s32 	%r46, %r45, %r8, %r15;
	cvt.s64.s32 	%rd7, %r46;
	add.s64 	%rd8, %rd2, %rd7;
	mad.lo.s64 	%rd9, %rd8, 3, %rd3;
	ld.global.u8 	%r47, [%rd9+1];
	ld.global.u8 	%r48, [%rd9];
	prmt.b32 	%r49, %r48, %r47, 0x3340U;
	ld.global.u8 	%r50, [%rd9+2];
	prmt.b32 	%r51, %r50, 0, 0x3340U;
	prmt.b32 	%r52, %r49, %r51, 0x5410U;
	mov.b32 	%r53, 0;
	mov.b32 	%r54, 5019166;
	dp4a.u32.u32 	%r55, %r52, %r54, %r53;
	shr.u32 	%r56, %r55, 8;
	st.shared.u8 	[%r67], %r56;
	add.s32 	%r68, %r68, %r1;
	add.s32 	%r67, %r67, %r11;
	add.s32 	%r66, %r66, %r1;
	setp.lt.u32 	%p3, %r66, 2;
	@%p3 bra 	$L__BB4_4;
$L__BB4_5:
	add.s32 	%r65, %r65, %r9;
	add.s32 	%r64, %r64, %r9;
	setp.lt.u32 	%p4, %r65, %r2;
	@%p4 bra 	$L__BB4_2;
$L__BB4_6:
	bar.sync 	0;
	cvt.s32.s16 	%r57, %rs1;
	setp.ge.s32 	%p5, %r5, %r57;
	cvt.s32.s16 	%r25, %rs2;
	setp.ge.s32 	%p6, %r6, %r25;
	or.pred  	%p7, %p5, %p6;
	@%p7 bra 	$L__BB4_10;
	add.s64 	%rd4, %rd1, %rd2;
	mov.u32 	%r59, _ZZ9scharr3x3P6uchar3PhssssjE7shrdMem;
	mad.lo.s32 	%r60, %r3, 34, %r59;
	add.s32 	%r61, %r60, %r4;
	ld.shared.u8 	%rs3, [%r61];
	cvt.rn.f32.u16 	%f1, %rs3;
	ld.shared.u8 	%rs4, [%r61+68];
	cvt.rn.f32.u16 	%f2, %rs4;
	ld.shared.u8 	%rs5, [%r61+2];
	cvt.rn.f32.u16 	%f3, %rs5;
	ld.shared.u8 	%rs6, [%r61+70];
	cvt.rn.f32.u16 	%f4, %rs6;
	ld.shared.u8 	%rs7, [%r61+1];
	cvt.rn.f32.u16 	%f5, %rs7;
	ld.shared.u8 	%rs8, [%r61+69];
	cvt.rn.f32.u16 	%f6, %rs8;
	sub.f32 	%f7, %f1, %f2;
	add.f32 	%f8, %f7, %f3;
	sub.f32 	%f9, %f8, %f4;
	cvt.f64.f32 	%fd1, %f9;
	sub.f32 	%f10, %f5, %f6;
	cvt.f64.f32 	%fd2, %f10;
	mul.f64 	%fd3, %fd2, 0d4024000000000000;
	fma.rn.f64 	%fd4, %fd1, 0d4008000000000000, %fd3;
	cvt.rn.f32.f64 	%f11, %fd4;
	ld.shared.u8 	%rs9, [%r61+34];
	cvt.rn.f32.u16 	%f12, %rs9;
	ld.shared.u8 	%rs10, [%r61+36];
	cvt.rn.f32.u16 	%f13, %rs10;
	add.f32 	%f14, %f1, %f2;
	sub.f32 	%f15, %f14, %f3;
	sub.f32 	%f16, %f15, %f4;
	cvt.f64.f32 	%fd5, %f16;
	sub.f32 	%f17, %f12, %f13;
	cvt.f64.f32 	%fd6, %f17;
	mul.f64 	%fd7, %fd6, 0d4024000000000000;
	fma.rn.f64 	%fd8, %fd5, 0d4008000000000000, %fd7;
	cvt.rn.f32.f64 	%f18, %fd8;
	setp.lt.f32 	%p8, %f11, 0f00000000;
	neg.f32 	%f19, %f11;
	selp.f32 	%f20, %f19, %f11, %p8;
	setp.lt.f32 	%p9, %f18, 0f00000000;
	neg.f32 	%f21, %f18;
	selp.f32 	%f22, %f21, %f18, %p9;
	add.f32 	%f23, %f20, %f22;
	mul.f32 	%f24, %f23, 0f3F000000;
	setp.leu.f32 	%p10, %f24, 0f42C80000;
	@%p10 bra 	$L__BB4_9;
	mad.lo.s32 	%r63, %r5, %r25, %r6;
	cvt.s64.s32 	%rd12, %r63;
	add.s64 	%rd13, %rd4, %rd12;
	mov.b16 	%rs12, 255;
	st.global.u8 	[%rd13], %rs12;
	bra.uni 	$L__BB4_10;
$L__BB4_9:
	mad.lo.s32 	%r62, %r5, %r25, %r6;
	cvt.s64.s32 	%rd10, %r62;
	add.s64 	%rd11, %rd4, %rd10;
	mov.b16 	%rs11, 0;
	st.global.u8 	[%rd11], %rs11;
$L__BB4_10:
	ret;

}
	// .globl	_Z4histPjS_i
.visible .entry _Z4histPjS_i(
	.param .u64 .ptr .align 1 _Z4histPjS_i_param_0,
	.param .u64 .ptr .align 1 _Z4histPjS_i_param_1,
	.param .u32 _Z4histPjS_i_param_2
)
{
	.reg .pred 	%p<2>;
	.reg .b32 	%r<16>;
	.reg .b64 	%rd<14>;

	ld.param.u64 	%rd2, [_Z4histPjS_i_param_0];
	ld.param.u64 	%rd3, [_Z4histPjS_i_param_1];
	ld.param.u32 	%r1, [_Z4histPjS_i_param_2];
	cvta.to.global.u64 	%rd4, %rd3;
	cvta.to.global.u64 	%rd5, %rd2;
	mov.u32 	%r2, %ctaid.x;
	ld.const.u32 	%r3, [cY];
	ld.const.u32 	%r4, [cS];
	mul.lo.s32 	%r5, %r4, %r3;
	div.u32 	%r6, %r2, %r5;
	ld.const.u32 	%r7, [cXY];
	mul.lo.s32 	%r8, %r7, %r6;
	cvt.u64.u32 	%rd6, %r8;
	mul.lo.s32 	%r9, %r5, %r6;
	sub.s32 	%r10, %r2, %r9;
	mov.u32 	%r11, %ntid.x;
	mov.u32 	%r12, %tid.x;
	mad.lo.s32 	%r13, %r10, %r11, %r12;
	cvt.s64.s32 	%rd7, %r13;
	add.s64 	%rd8, %rd7, %rd6;
	shl.b64 	%rd9, %rd8, 2;
	add.s64 	%rd10, %rd5, %rd9;
	ld.global.u32 	%rd11, [%rd10];
	add.s64 	%rd12, %rd11, %rd6;
	shl.b64 	%rd13, %rd12, 2;
	add.s64 	%rd1, %rd4, %rd13;
	ld.global.u32 	%r14, [%rd1];
	setp.ge.u32 	%p1, %r14, %r1;
	@%p1 bra 	$L__BB5_2;
	atom.global.add.u32 	%r15, [%rd1], 1;
$L__BB5_2:
	ret;

}
	// .globl	_Z9reducedotPhPjS0_S_i
.visible .entry _Z9reducedotPhPjS0_S_i(
	.param .u64 .ptr .align 1 _Z9reducedotPhPjS0_S_i_param_0,
	.param .u64 .ptr .align 1 _Z9reducedotPhPjS0_S_i_param_1,
	.param .u64 .ptr .align 1 _Z9reducedotPhPjS0_S_i_param_2,
	.param .u64 .ptr .align 1 _Z9reducedotPhPjS0_S_i_param_3,
	.param .u32 _Z9reducedotPhPjS0_S_i_param_4
)
{
	.reg .pred 	%p<3>;
	.reg .b16 	%rs<4>;
	.reg .b32 	%r<15>;
	.reg .b64 	%rd<20>;

	ld.param.u64 	%rd7, [_Z9reducedotPhPjS0_S_i_param_0];
	ld.param.u64 	%rd4, [_Z9reducedotPhPjS0_S_i_param_1];
	ld.param.u64 	%rd5, [_Z9reducedotPhPjS0_S_i_param_2];
	ld.param.u64 	%rd6, [_Z9reducedotPhPjS0_S_i_param_3];
	ld.param.u32 	%r1, [_Z9reducedotPhPjS0_S_i_param_4];
	cvta.to.global.u64 	%rd8, %rd7;
	mov.u32 	%r2, %ctaid.x;
	ld.const.u32 	%r3, [cY];
	ld.const.u32 	%r4, [cS];
	mul.lo.s32 	%r5, %r4, %r3;
	div.u32 	%r6, %r2, %r5;
	ld.const.u32 	%r7, [cXY];
	mul.lo.s32 	%r8, %r7, %r6;
	cvt.u64.u32 	%rd1, %r8;
	mul.lo.s32 	%r9, %r5, %r6;
	sub.s32 	%r10, %r2, %r9;
	mov.u32 	%r11, %ntid.x;
	mov.u32 	%r12, %tid.x;
	mad.lo.s32 	%r13, %r10, %r11, %r12;
	cvt.s64.s32 	%rd9, %r13;
	add.s64 	%rd2, %rd9, %rd1;
	add.s64 	%rd3, %rd8, %rd2;
	ld.global.u8 	%rs1, [%rd3];
	setp.eq.s16 	%p1, %rs1, 0;
	@%p1 bra 	$L__BB6_3;
	cvta.to.global.u64 	%rd10, %rd4;
	cvta.to.global.u64 	%rd11, %rd5;
	shl.b64 	%rd12, %rd2, 2;
	add.s64 	%rd13, %rd10, %rd12;
	ld.global.u32 	%rd14, [%rd13];
	add.s64 	%rd15, %rd14, %rd1;
	shl.b64 	%rd16, %rd15, 2;
	add.s64 	%rd17, %rd11, %rd16;
	ld.global.u32 	%r14, [%rd17];
	setp.ge.u32 	%p2, %r14, %r1;
	@%p2 bra 	$L__BB6_3;
	mov.b16 	%rs2, 0;
	st.global.u8 	[%rd3], %rs2;
	cvta.to.global.u64 	%rd18, %rd6;
	add.s64 	%rd19, %rd18, %rd2;
	mov.b16 	%rs3, 1;
	st.global.u8 	[%rd19], %rs3;
$L__BB6_3:
	ret;

}
	// .globl	_Z11postprocessP6uchar3S0_PhS1_
.visible .entry _Z11postprocessP6uchar3S0_PhS1_(
	.param .u64 .ptr .align 1 _Z11postprocessP6uchar3S0_PhS1__param_0,
	.param .u64 .ptr .align 1 _Z11postprocessP6uchar3S0_PhS1__param_1,
	.param .u64 .ptr .align 1 _Z11postprocessP6uchar3S0_PhS1__param_2,
	.param .u64 .ptr .align 1 _Z11postprocessP6uchar3S0_PhS1__param_3
)
{
	.reg .pred 	%p<3>;
	.reg .b16 	%rs<18>;
	.reg .b32 	%r<13>;
	.reg .b64 	%rd<23>;

	ld.param.u64 	%rd6, [_Z11postprocessP6uchar3S0_PhS1__param_0];
	ld.param.u64 	%rd7, [_Z11postprocessP6uchar3S0_PhS1__param_1];
	ld.param.u64 	%rd8, [_Z11postprocessP6uchar3S0_PhS1__param_2];
	ld.param.u64 	%rd5, [_Z11postprocessP6uchar3S0_PhS1__param_3];
	cvta.to.global.u64 	%rd9, %rd6;
	cvta.to.global.u64 	%rd10, %rd7;
	cvta.to.global.u64 	%rd11, %rd8;
	mov.u32 	%r1, %ctaid.x;
	ld.const.u32 	%r2, [cY];
	ld.const.u32 	%r3, [cS];
	mul.lo.s32 	%r4, %r3, %r2;
	div.u32 	%r5, %r1, %r4;
	ld.const.u32 	%r6, [cXY];
	mul.lo.s32 	%r7, %r6, %r5;
	cvt.u64.u32 	%rd12, %r7;
	mul.wide.u32 	%rd13, %r7, 3;
	add.s64 	%rd1, %rd9, %rd13;
	add.s64 	%rd2, %rd10, %rd13;
	mul.lo.s32 	%r8, %r4, %r5;
	sub.s32 	%r9, %r1, %r8;
	mov.u32 	%r10, %ntid.x;
	mov.u32 	%r11, %tid.x;
	mad.lo.s32 	%r12, %r9, %r10, %r11;
	cvt.s64.s32 	%rd3, %r12;
	add.s64 	%rd4, %rd3, %rd12;
	add.s64 	%rd14, %rd11, %rd4;
	ld.global.u8 	%rs1, [%rd14];
	setp.ne.s16 	%p1, %rs1, 0;
	@%p1 bra 	$L__BB7_3;
	cvta.to.global.u64 	%rd18, %rd5;
	add.s64 	%rd19, %rd18, %rd4;
	ld.global.u8 	%rs5, [%rd19];
	setp.ne.s16 	%p2, %rs5, 0;
	@%p2 bra 	$L__BB7_4;
	mul.lo.s64 	%rd20, %rd3, 3;
	add.s64 	%rd21, %rd1, %rd20;
	ld.global.u8 	%rs6, [%rd21];
	add.s64 	%rd22, %rd2, %rd20;
	ld.global.u8 	%rs7, [%rd22];
	add.s16 	%rs8, %rs7, %rs6;
	shr.u16 	%rs9, %rs8, 1;
	st.global.u8 	[%rd21], %rs9;
	ld.global.u8 	%rs10, [%rd21+1];
	ld.global.u8 	%rs11, [%rd22+1];
	add.s16 	%rs12, %rs11, %rs10;
	shr.u16 	%rs13, %rs12, 1;
	st.global.u8 	[%rd21+1], %rs13;
	ld.global.u8 	%rs14, [%rd21+2];
	ld.global.u8 	%rs15, [%rd22+2];
	add.s16 	%rs16, %rs15, %rs14;
	shr.u16 	%rs17, %rs16, 1;
	st.global.u8 	[%rd21+2], %rs17;
	bra.uni 	$L__BB7_4;
$L__BB7_3:
	mul.lo.s64 	%rd15, %rd3, 3;
	add.s64 	%rd16, %rd1, %rd15;
	add.s64 	%rd17, %rd2, %rd15;
	ld.global.u8 	%rs2, [%rd17];
	ld.global.u8 	%rs3, [%rd17+1];
	ld.global.u8 	%rs4, [%rd17+2];
	st.global.u8 	[%rd16], %rs2;
	st.global.u8 	[%rd16+1], %rs3;
	st.global.u8 	[%rd16+2], %rs4;
$L__BB7_4:
	ret;

}
	// .globl	_Z5morphPhS_iiiiib
.visible .entry _Z5morphPhS_iiiiib(
	.param .u64 .ptr .align 1 _Z5morphPhS_iiiiib_param_0,
	.param .u64 .ptr .align 1 _Z5morphPhS_iiiiib_param_1,
	.param .u32 _Z5morphPhS_iiiiib_param_2,
	.param .u32 _Z5morphPhS_iiiiib_param_3,
	.param .u32 _Z5morphPhS_iiiiib_param_4,
	.param .u32 _Z5morphPhS_iiiiib_param_5,
	.param .u32 _Z5morphPhS_iiiiib_param_6,
	.param .u8 _Z5morphPhS_iiiiib_param_7
)
{
	.reg .pred 	%p<36>;
	.reg .b16 	%rs<110>;
	.reg .b32 	%r<57>;
	.reg .b64 	%rd<12>;
	// demoted variable
	.shared .align 1 .b8 _ZZ5morphPhS_iiiiibE7shrdMem[1190];
	ld.param.u64 	%rd3, [_Z5morphPhS_iiiiib_param_0];
	ld.param.u64 	%rd4, [_Z5morphPhS_iiiiib_param_1];
	ld.param.u32 	%r32, [_Z5morphPhS_iiiiib_param_2];
	ld.param.u32 	%r33, [_Z5morphPhS_iiiiib_param_3];
	ld.param.u32 	%r34, [_Z5morphPhS_iiiiib_param_4];
	ld.param.u32 	%r35, [_Z5morphPhS_iiiiib_param_6];
	ld.param.s8 	%rs39, [_Z5morphPhS_iiiiib_param_7];
	mov.u32 	%r1, %ntid.x;
	add.s32 	%r2, %r1, 3;
	mov.u32 	%r3, %ntid.y;
	add.s32 	%r36, %r3, 2;
	mov.u32 	%r37, %ctaid.x;
	div.u32 	%r38, %r37, %r34;
	mul.lo.s32 	%r39, %r38, %r35;
	cvt.u64.u32 	%rd1, %r39;
	mov.u32 	%r4, %tid.x;
	mov.u32 	%r5, %tid.y;
	mul.lo.s32 	%r40, %r38, %r34;
	sub.s32 	%r41, %r37, %r40;
	mul.lo.s32 	%r6, %r41, %r1;
	add.s32 	%r7, %r6, %r4;
	mov.u32 	%r42, %ctaid.y;
	mul.lo.s32 	%r8, %r3, %r42;
	add.s32 	%r9, %r8, %r5;
	setp.ge.u32 	%p2, %r5, %r36;
	@%p2 bra 	$L__BB8_8;
	setp.eq.s16 	%p3, %rs39, 0;
	selp.u16 	%rs1, 1, 0, %p3;
	sub.s32 	%r10, %r4, %r1;
	mov.u32 	%r43, _ZZ5morphPhS_iiiiibE7shrdMem;
	add.s32 	%r11, %r43, %r4;
	cvta.to.global.u64 	%rd2, %rd4;
	mov.u32 	%r51, %r9;
	mov.u32 	%r52, %r5;
$L__BB8_2:
	setp.ge.u32 	%p4, %r4, %r2;
	@%p4 bra 	$L__BB8_7;
	add.s32 	%r44, %r51, -1;
	setp.ne.s32 	%p5, %r51, 0;
	setp.le.s32 	%p6, %r51, %r33;
	and.pred  	%p1, %p5, %p6;
	mad.lo.s32 	%r14, %r44, %r32, -1;
	mad.lo.s32 	%r53, %r52, %r2, %r11;
	mov.u32 	%r54, %r10;
	mov.u32 	%r55, %r7;
	mov.u32 	%r56, %r4;
$L__BB8_4:
	setp.gt.s32 	%p7, %r55, 0;
	setp.le.s32 	%p8, %r55, %r32;
	and.pred  	%p9, %p7, %p8;
	and.pred  	%p10, %p9, %p1;
	not.pred 	%p11, %p10;
	mov.u16 	%rs92, %rs1;
	@%p11 bra 	$L__BB8_6;
	add.s32 	%r45, %r14, %r55;
	cvt.s64.s32 	%rd5, %r45;
	add.s64 	%rd6, %rd5, %rd1;
	add.s64 	%rd7, %rd2, %rd6;
	ld.global.u8 	%rs92, [%rd7];
$L__BB8_6:
	st.shared.u8 	[%r53], %rs92;
	add.s32 	%r56, %r56, %r1;
	add.s32 	%r55, %r56, %r6;
	add.s32 	%r54, %r54, %r1;
	add.s32 	%r53, %r53, %r1;
	setp.lt.u32 	%p12, %r54, 3;
	@%p12 bra 	$L__BB8_4;
$L__BB8_7:
	add.s32 	%r24, %r52, %r3;
	add.s32 	%r51, %r24, %r8;
	setp.lt.u32 	%p13, %r52, 2;
	mov.u32 	%r52, %r24;
	@%p13 bra 	$L__BB8_2;
$L__BB8_8:
	bar.sync 	0;
	setp.ne.s16 	%p14, %rs39, 0;
	@%p14 bra 	$L__BB8_27;
	mad.lo.s32 	%r48, %r5, %r2, %r4;
	ld.const.u8 	%rs67, [cFilter];
	setp.eq.s16 	%p24, %rs67, 0;
	mov.u32 	%r49, _ZZ5morphPhS_iiiiibE7shrdMem;
	add.s32 	%r26, %r49, %r48;
	mov.b16 	%rs94, 255;
	@%p24 bra 	$L__BB8_11;
	ld.shared.u8 	%rs94, [%r26];
$L__BB8_11:
	ld.const.u8 	%rs68, [cFilter+1];
	setp.eq.s16 	%p25, %rs68, 0;
	@%p25 bra 	$L__BB8_13;
	ld.shared.u8 	%rs69, [%r26+1];
	and.b16  	%rs70, %rs94, 255;
	min.u16 	%rs94, %rs70, %rs69;
$L__BB8_13:
	ld.const.u8 	%rs71, [cFilter+2];
	setp.eq.s16 	%p26, %rs71, 0;
	@%p26 bra 	$L__BB8_15;
	ld.shared.u8 	%rs72, [%r26+2];
	and.b16  	%rs73, %rs94, 255;
	min.u16 	%rs94, %rs73, %rs72;
$L__BB8_15:
	ld.const.u8 	%rs74, [cFilter+3];
	setp.eq.s16 	%p27, %rs74, 0;
	add.s32 	%r28, %r26, %r2;
	@%p27 bra 	$L__BB8_17;
	ld.shared.u8 	%rs75, [%r28];
	and.b16  	%rs76, %rs94, 255;
	min.u16 	%rs94, %rs76, %rs75;
$L__BB8_17:
	ld.const.u8 	%rs77, [cFilter+4];
	setp.eq.s16 	%p28, %rs77, 0;
	@%p28 bra 	$L__BB8_19;
	ld.shared.u8 	%rs78, [%r28+1];
	and.b16  	%rs79, %rs94, 255;
	min.u16 	%rs94, %rs79, %rs78;
$L__BB8_19:
	ld.const.u8 	%rs80, [cFilter+5];
	setp.eq.s16 	%p29, %rs80, 0;
	@%p29 bra 	$L__BB8_21;
	ld.shared.u8 	%rs81, [%r28+2];
	and.b16  	%rs82, %rs94, 255;
	min.u16 	%rs94, %rs82, %rs81;
$L__BB8_21:
	ld.const.u8 	%rs83, [cFilter+6];
	setp.eq.s16 	%p30, %rs83, 0;
	add.s32 	%r27, %r28, %r2;
	@%p30 bra 	$L__BB8_23;
	ld.shared.u8 	%rs84, [%r27];
	and.b16  	%rs85, %rs94, 255;
	min.u16 	%rs94, %rs85, %rs84;
$L__BB8_23:
	ld.const.u8 	%rs86, [cFilter+7];
	setp.eq.s16 	%p31, %rs86, 0;
	@%p31 bra 	$L__BB8_25;
	ld.shared.u8 	%rs87, [%r27+1];
	and.b16  	%rs88, %rs94, 255;
	min.u16 	%rs94, %rs88, %rs87;
$L__BB8_25:
	ld.const.u8 	%rs89, [cFilter+8];
	setp.eq.s16 	%p32, %rs89, 0;
	@%p32 bra 	$L__BB8_45;
	ld.shared.u8 	%rs90, [%r27+2];
	and.b16  	%rs91, %rs94, 255;
	min.u16 	%rs94, %rs91, %rs90;
	bra.uni 	$L__BB8_45;
$L__BB8_27:
	mad.lo.s32 	%r46, %r5, %r2, %r4;
	ld.const.u8 	%rs41, [cFilter];
	setp.eq.s16 	%p15, %rs41, 0;
	mov.u32 	%r47, _ZZ5morphPhS_iiiiibE7shrdMem;
	add.s32 	%r29, %r47, %r46;
	mov.b16 	%rs94, 0;
	@%p15 bra 	$L__BB8_29;
	ld.shared.u8 	%rs94, [%r29];
$L__BB8_29:
	ld.const.u8 	%rs42, [cFilter+1];
	setp.eq.s16 	%p16, %rs42, 0;
	@%p16 bra 	$L__BB8_31;
	ld.shared.u8 	%rs43, [%r29+1];
	and.b16  	%rs44, %rs94, 255;
	max.u16 	%rs94, %rs44, %rs43;
$L__BB8_31:
	ld.const.u8 	%rs45, [cFilter+2];
	setp.eq.s16 	%p17, %rs45, 0;
	@%p17 bra 	$L__BB8_33;
	ld.shared.u8 	%rs46, [%r29+2];
	and.b16  	%rs47, %rs94, 255;
	max.u16 	%rs94, %rs47, %rs46;
$L__BB8_33:
	ld.const.u8 	%rs48, [cFilter+3];
	setp.eq.s16 	%p18, %rs48, 0;
	add.s32 	%r30, %r29, %r2;
	@%p18 bra 	$L__BB8_35;
	ld.shared.u8 	%rs49, [%r30];
	and.b16  	%rs50, %rs94, 255;
	max.u16 	%rs94, %rs50, %rs49;
$L__BB8_35:
	ld.const.u8 	%rs51, [cFilter+4];
	setp.eq.s16 	%p19, %rs51, 0;
	@%p19 bra 	$L__BB8_37;
	ld.shared.u8 	%rs52, [%r30+1];
	and.b16  	%rs53, %rs94, 255;
	max.u16 	%rs94, %rs53, %rs52;
$L__BB8_37:
	ld.const.u8 	%rs54, [cFilter+5];
	setp.eq.s16 	%p20, %rs54, 0;
	@%p20 bra 	$L__BB8_39;
	ld.shared.u8 	%rs55, [%r30+2];
	and.b16  	%rs56, %rs94, 255;
	max.u16 	%rs94, %rs56, %rs55;
$L__BB8_39:
	ld.const.u8 	%rs57, [cFilter+6];
	setp.eq.s16 	%p21, %rs57, 0;
	add.s32 	%r31, %r30, %r2;
	@%p21 bra 	$L__BB8_41;
	ld.shared.u8 	%rs58, [%r31];
	and.b16  	%rs59, %rs94, 255;
	max.u16 	%rs94, %rs59, %rs58;
$L__BB8_41:
	ld.const.u8 	%rs60, [cFilter+7];
	setp.eq.s16 	%p22, %rs60, 0;
	@%p22 bra 	$L__BB8_43;
	ld.shared.u8 	%rs61, [%r31+1];
	and.b16  	%rs62, %rs94, 255;
	max.u16 	%rs94, %rs62, %rs61;
$L__BB8_43:
	ld.const.u8 	%rs63, [cFilter+8];
	setp.eq.s16 	%p23, %rs63, 0;
	@%p23 bra 	$L__BB8_45;
	ld.shared.u8 	%rs64, [%r31+2];
	and.b16  	%rs65, %rs94, 255;
	max.u16 	%rs94, %rs65, %rs64;
$L__BB8_45:
	setp.ge.s32 	%p33, %r7, %r32;
	setp.ge.s32 	%p34, %r9, %r33;
	or.pred  	%p35, %p33, %p34;
	@%p35 bra 	$L__BB8_47;
	mad.lo.s32 	%r50, %r32, %r9, %r7;
	cvt.s64.s32 	%rd8, %r50;
	add.s64 	%rd9, %rd8, %rd1;
	cvta.to.global.u64 	%rd10, %rd3;
	add.s64 	%rd11, %rd10, %rd9;
	st.global.u8 	[%rd11], %rs94;
$L__BB8_47:
	ret;

}


// ===== COMPILED SASS (sm_100) =====

	.target	sm_100

	.elftype	@"ET_EXEC"


//--------------------- .note.nv.tkinfo           --------------------------
	.section	.note.nv.tkinfo,"",@"SHT_NOTE"
	.sectionflags	@"SHF_NOTE_NV_TKINFO"
	.tkinfo
        /*0018*/ 	.word	0x00000002
        /*0030*/ 	.string	""
        /*0030*/ 	.string	"ptxas"
        /*0030*/ 	.string	"Cuda compilation tools, release 13.0, V13.0.88"
        /*0030*/ 	.string	"Build cuda_13.0.r13.0/compiler.36424714_0"
        /*0030*/ 	.string	"-arch sm_100 -m 64 "



//--------------------- .note.nv.cuinfo           --------------------------
	.section	.note.nv.cuinfo,"",@"SHT_NOTE"
	.sectionflags	@"SHF_NOTE_NV_CUINFO"
        /*0018*/ 	.short	0x0002
        /*001a*/ 	.short	0x0064
        /*001c*/ 	.short	0x0082
	.zero		2


//--------------------- .nv.info                  --------------------------
	.section	.nv.info,"",@"SHT_CUDA_INFO"
	.align	4


	//----- nvinfo : EIATTR_REGCOUNT
	.align		4
        /*0000*/ 	.byte	0x04, 0x2f
        /*0002*/ 	.short	(.L_14 - .L_13)
	.align		4
.L_13:
        /*0004*/ 	.word	index@(_Z14resolve_labelsPj)
        /*0008*/ 	.word	0x0000000e


	//----- nvinfo : EIATTR_FRAME_SIZE
	.align		4
.L_14:
        /*000c*/ 	.byte	0x04, 0x11
        /*000e*/ 	.short	(.L_16 - .L_15)
	.align		4
.L_15:
        /*0010*/ 	.word	index@(_Z14resolve_labelsPj)
        /*0014*/ 	.word	0x00000000


	//----- nvinfo : EIATTR_REGCOUNT
	.align		4
.L_16:
        /*0018*/ 	.byte	0x04, 0x2f
        /*001a*/ 	.short	(.L_18 - .L_17)
	.align		4
.L_17:
        /*001c*/ 	.word	index@(_Z11block_labelPjPh)
        /*0020*/ 	.word	0x00000012


	//----- nvinfo : EIATTR_FRAME_SIZE
	.align		4
.L_18:
        /*0024*/ 	.byte	0x04, 0x11
        /*0026*/ 	.short	(.L_20 - .L_19)
	.align		4
.L_19:
        /*0028*/ 	.word	index@(_Z11block_labelPjPh)
        /*002c*/ 	.word	0x00000000


	//----- nvinfo : EIATTR_REGCOUNT
	.align		4
.L_20:
        /*0030*/ 	.byte	0x04, 0x2f
        /*0032*/ 	.short	(.L_22 - .L_21)
	.align		4
.L_21:
        /*0034*/ 	.word	index@(_Z17x_label_reductionPjPh)
        /*0038*/ 	.word	0x00000010


	//----- nvinfo : EIATTR_FRAME_SIZE
	.align		4
.L_22:
        /*003c*/ 	.byte	0x04, 0x11
        /*003e*/ 	.short	(.L_24 - .L_23)
	.align		4
.L_23:
        /*0040*/ 	.word	index@(_Z17x_label_reductionPjPh)
        /*0044*/ 	.word	0x00000000


	//----- nvinfo : EIATTR_REGCOUNT
	.align		4
.L_24:
        /*0048*/ 	.byte	0x04, 0x2f
        /*004a*/ 	.short	(.L_26 - .L_25)
	.align		4
.L_25:
        /*004c*/ 	.word	index@(_Z17y_label_reductionPjPh)
        /*0050*/ 	.word	0x00000010


	//----- nvinfo : EIATTR_FRAME_SIZE
	.align		4
.L_26:
        /*0054*/ 	.byte	0x04, 0x11
        /*0056*/ 	.short	(.L_28 - .L_27)
	.align		4
.L_27:
        /*0058*/ 	.word	index@(_Z17y_label_reductionPjPh)
        /*005c*/ 	.word	0x00000000


	//----- nvinfo : EIATTR_REGCOUNT
	.align		4
.L_28:
        /*0060*/ 	.byte	0x04, 0x2f
        /*0062*/ 	.short	(.L_30 - .L_29)
	.align		4
.L_29:
        /*0064*/ 	.word	index@(_Z9scharr3x3P6uchar3Phssssj)
        /*0068*/ 	.word	0x0000001a


	//----- nvinfo : EIATTR_FRAME_SIZE
	.align		4
.L_30:
        /*006c*/ 	.byte	0x04, 0x11
        /*006e*/ 	.short	(.L_32 - .L_31)
	.align		4
.L_31:
        /*0070*/ 	.word	index@(_Z9scharr3x3P6uchar3Phssssj)
        /*0074*/ 	.word	0x00000000


	//----- nvinfo : EIATTR_REGCOUNT
	.align		4
.L_32:
        /*0078*/ 	.byte	0x04, 0x2f
        /*007a*/ 	.short	(.L_34 - .L_33)
	.align		4
.L_33:
        /*007c*/ 	.word	index@(_Z4histPjS_i)
        /*0080*/ 	.word	0x0000000a


	//----- nvinfo : EIATTR_FRAME_SIZE
	.align		4
.L_34:
        /*0084*/ 	.byte	0x04, 0x11
        /*0086*/ 	.short	(.L_36 - .L_35)
	.align		4
.L_35:
        /*0088*/ 	.word	index@(_Z4histPjS_i)
        /*008c*/ 	.word	0x00000000


	//----- nvinfo : EIATTR_REGCOUNT
	.align		4
.L_36:
        /*0090*/ 	.byte	0x04, 0x2f
        /*0092*/ 	.short	(.L_38 - .L_37)
	.align		4
.L_37:
        /*0094*/ 	.word	index@(_Z9reducedotPhPjS0_S_i)
        /*0098*/ 	.word	0x0000000c


	//----- nvinfo : EIATTR_FRAME_SIZE
	.align		4
.L_38:
        /*009c*/ 	.byte	0x04, 0x11
        /*009e*/ 	.short	(.L_40 - .L_39)
	.align		4
.L_39:
        /*00a0*/ 	.word	index@(_Z9reducedotPhPjS0_S_i)
        /*00a4*/ 	.word	0x00000000


	//----- nvinfo : EIATTR_REGCOUNT
	.align		4
.L_40:
        /*00a8*/ 	.byte	0x04, 0x2f
        /*00aa*/ 	.short	(.L_42 - .L_41)
	.align		4
.L_41:
        /*00ac*/ 	.word	index@(_Z11postprocessP6uchar3S0_PhS1_)
        /*00b0*/ 	.word	0x00000012


	//----- nvinfo : EIATTR_FRAME_SIZE
	.align		4
.L_42:
        /*00b4*/ 	.byte	0x04, 0x11
        /*00b6*/ 	.short	(.L_44 - .L_43)
	.align		4
.L_43:
        /*00b8*/ 	.word	index@(_Z11postprocessP6uchar3S0_PhS1_)
        /*00bc*/ 	.word	0x00000000


	//----- nvinfo : EIATTR_REGCOUNT
	.align		4
.L_44:
        /*00c0*/ 	.byte	0x04, 0x2f
        /*00c2*/ 	.short	(.L_46 - .L_45)
	.align		4
.L_45:
        /*00c4*/ 	.word	index@(_Z5morphPhS_iiiiib)
        /*00c8*/ 	.word	0x00000015


	//----- nvinfo : EIATTR_FRAME_SIZE
	.align		4
.L_46:
        /*00cc*/ 	.byte	0x04, 0x11
        /*00ce*/ 	.short	(.L_48 - .L_47)
	.align		4
.L_47:
        /*00d0*/ 	.word	index@(_Z5morphPhS_iiiiib)
        /*00d4*/ 	.word	0x00000000


	//----- nvinfo : EIATTR_MIN_STACK_SIZE
	.align		4
.L_48:
        /*00d8*/ 	.byte	0x04, 0x12
        /*00da*/ 	.short	(.L_50 - .L_49)
	.align		4
.L_49:
        /*00dc*/ 	.word	index@(_Z5morphPhS_iiiiib)
        /*00e0*/ 	.word	0x00000000


	//----- nvinfo : EIATTR_MIN_STACK_SIZE
	.align		4
.L_50:
        /*00e4*/ 	.byte	0x04, 0x12
        /*00e6*/ 	.short	(.L_52 - .L_51)
	.align		4
.L_51:
        /*00e8*/ 	.word	index@(_Z11postprocessP6uchar3S0_PhS1_)
        /*00ec*/ 	.word	0x00000000


	//----- nvinfo : EIATTR_MIN_STACK_SIZE
	.align		4
.L_52:
        /*00f0*/ 	.byte	0x04, 0x12
        /*00f2*/ 	.short	(.L_54 - .L_53)
	.align		4
.L_53:
        /*00f4*/ 	.word	index@(_Z9reducedotPhPjS0_S_i)
        /*00f8*/ 	.word	0x00000000


	//----- nvinfo : EIATTR_MIN_STACK_SIZE
	.align		4
.L_54:
        /*00fc*/ 	.byte	0x04, 0x12
        /*00fe*/ 	.short	(.L_56 - .L_55)
	.align		4
.L_55:
        /*0100*/ 	.word	index@(_Z4histPjS_i)
        /*0104*/ 	.word	0x00000000


	//----- nvinfo : EIATTR_MIN_STACK_SIZE
	.align		4
.L_56:
        /*0108*/ 	.byte	0x04, 0x12
        /*010a*/ 	.short	(.L_58 - .L_57)
	.align		4
.L_57:
        /*010c*/ 	.word	index@(_Z9scharr3x3P6uchar3Phssssj)
        /*0110*/ 	.word	0x00000000


	//----- nvinfo : EIATTR_MIN_STACK_SIZE
	.align		4
.L_58:
        /*0114*/ 	.byte	0x04, 0x12
        /*0116*/ 	.short	(.L_60 - .L_59)
	.align		4
.L_59:
        /*0118*/ 	.word	index@(_Z17y_label_reductionPjPh)
        /*011c*/ 	.word	0x00000000


	//----- nvinfo : EIATTR_MIN_STACK_SIZE
	.align		4
.L_60:
        /*0120*/ 	.byte	0x04, 0x12
        /*0122*/ 	.short	(.L_62 - .L_61)
	.align		4
.L_61:
        /*0124*/ 	.word	index@(_Z17x_label_reductionPjPh)
        /*0128*/ 	.word	0x00000000


	//----- nvinfo : EIATTR_MIN_STACK_SIZE
	.align		4
.L_62:
        /*012c*/ 	.byte	0x04, 0x12
        /*012e*/ 	.short	(.L_64 - .L_63)
	.align		4
.L_63:
        /*0130*/ 	.word	index@(_Z11block_labelPjPh)
        /*0134*/ 	.word	0x00000000


	//----- nvinfo : EIATTR_MIN_STACK_SIZE
	.align		4
.L_64:
        /*0138*/ 	.byte	0x04, 0x12
        /*013a*/ 	.short	(.L_66 - .L_65)
	.align		4
.L_65:
        /*013c*/ 	.word	index@(_Z14resolve_labelsPj)
        /*0140*/ 	.word	0x00000000
.L_66:


//--------------------- .nv.compat                --------------------------
	.section	.nv.compat,"",@"SHT_CUDA_COMPAT_INFO"
	.align	4
        /*0000*/ 	.byte	0x02, 0x09, 0x00, 0x00, 0x02, 0x02, 0x01, 0x00, 0x02, 0x05, 0x05, 0x00, 0x03, 0x07, 0x01, 0x01
        /*0010*/ 	.byte	0x02, 0x03, 0x00, 0x00, 0x02, 0x06, 0x01, 0x00, 0x04, 0x0b, 0x08, 0x00, 0x01, 0x00, 0x00, 0x00
        /*0020*/ 	.byte	0x00, 0x00, 0x00, 0x00


//--------------------- .nv.info._Z5morphPhS_iiiiib --------------------------
	.section	.nv.info._Z5morphPhS_iiiiib,"",@"SHT_CUDA_INFO"
	.sectionflags	@""
	.align	4


	//----- nvinfo : EIATTR_CUDA_API_VERSION
	.align		4
        /*0000*/ 	.byte	0x04, 0x37
        /*0002*/ 	.short	(.L_68 - .L_67)
.L_67:
        /*0004*/ 	.word	0x00000082


	//----- nvinfo : EIATTR_KPARAM_INFO
	.align		4
.L_68:
        /*0008*/ 	.byte	0x04, 0x17
        /*000a*/ 	.short	(.L_70 - .L_69)
.L_69:
        /*000c*/ 	.word	0x00000000
        /*0010*/ 	.short	0x0007
        /*0012*/ 	.short	0x0024
        /*0014*/ 	.byte	0x00, 0xf0, 0x05, 0x00


	//----- nvinfo : EIATTR_KPARAM_INFO
	.align		4
.L_70:
        /*0018*/ 	.byte	0x04, 0x17
        /*001a*/ 	.short	(.L_72 - .L_71)
.L_71:
        /*001c*/ 	.word	0x00000000
        /*0020*/ 	.short	0x0006
        /*0022*/ 	.short	0x0020
        /*0024*/ 	.byte	0x00, 0xf0, 0x11, 0x00


	//----- nvinfo : EIATTR_KPARAM_INFO
	.align		4
.L_72:
        /*0028*/ 	.byte	0x04, 0x17
        /*002a*/ 	.short	(.L_74 - .L_73)
.L_73:
        /*002c*/ 	.word	0x00000000
        /*0030*/ 	.short	0x0005
        /*0032*/ 	.short	0x001c
        /*0034*/ 	.byte	0x00, 0xf0, 0x11, 0x00


	//----- nvinfo : EIATTR_KPARAM_INFO
	.align		4
.L_74:
        /*0038*/ 	.byte	0x04, 0x17
        /*003a*/ 	.short	(.L_76 - .L_75)
.L_75:
        /*003c*/ 	.word	0x00000000
        /*0040*/ 	.short	0x0004
        /*0042*/ 	.short	0x0018
        /*0044*/ 	.byte	0x00, 0xf0, 0x11, 0x00


	//----- nvinfo : EIATTR_KPARAM_INFO
	.align		4
.L_76:
        /*0048*/ 	.byte	0x04, 0x17
        /*004a*/ 	.short	(.L_78 - .L_77)
.L_77:
        /*004c*/ 	.word	0x00000000
        /*0050*/ 	.short	0x0003
        /*0052*/ 	.short	0x0014
        /*0054*/ 	.byte	0x00, 0xf0, 0x11, 0x00


	//----- nvinfo : EIATTR_KPARAM_INFO
	.align		4
.L_78:
        /*0058*/ 	.byte	0x04, 0x17
        /*005a*/ 	.short	(.L_80 - .L_79)
.L_79:
        /*005c*/ 	.word	0x00000000
        /*0060*/ 	.short	0x0002
        /*0062*/ 	.short	0x0010
        /*0064*/ 	.byte	0x00, 0xf0, 0x11, 0x00


	//----- nvinfo : EIATTR_KPARAM_INFO
	.align		4
.L_80:
        /*0068*/ 	.byte	0x04, 0x17
        /*006a*/ 	.short	(.L_82 - .L_81)
.L_81:
        /*006c*/ 	.word	0x00000000
        /*0070*/ 	.short	0x0001
        /*0072*/ 	.short	0x0008
        /*0074*/ 	.byte	0x00, 0xf5, 0x21, 0x00


	//----- nvinfo : EIATTR_KPARAM_INFO
	.align		4
.L_82:
        /*0078*/ 	.byte	0x04, 0x17
        /*007a*/ 	.short	(.L_84 - .L_83)
.L_83:
        /*007c*/ 	.word	0x00000000
        /*0080*/ 	.short	0x0000
        /*0082*/ 	.short	0x0000
        /*0084*/ 	.byte	0x00, 0xf5, 0x21, 0x00


	//----- nvinfo : EIATTR_SPARSE_MMA_MASK
	.align		4
.L_84:
        /*0088*/ 	.byte	0x03, 0x50
        /*008a*/ 	.short	0x0000


	//----- nvinfo : EIATTR_MAXREG_COUNT
	.align		4
        /*008c*/ 	.byte	0x03, 0x1b
        /*008e*/ 	.short	0x00ff


	//----- nvinfo : EIATTR_NUM_BARRIERS
	.align		4
        /*0090*/ 	.byte	0x02, 0x4c
        /*0092*/ 	.byte	0x01
	.zero		1


	//----- nvinfo : EIATTR_MERCURY_ISA_VERSION
	.align		4
        /*0094*/ 	.byte	0x03, 0x5f
        /*0096*/ 	.short	0x0101


	//----- nvinfo : EIATTR_VRC_CTA_INIT_COUNT
	.align		4
        /*0098*/ 	.byte	0x02, 0x4a
	.zero		1
	.zero		1


	//----- nvinfo : EIATTR_EXIT_INSTR_OFFSETS
	.align		4
        /*009c*/ 	.byte	0x04, 0x1c
        /*009e*/ 	.short	(.L_86 - .L_85)


	//   ....[0]....
.L_85:
        /*00a0*/ 	.word	0x00000d80


	//   ....[1]....
        /*00a4*/ 	.word	0x00000df0


	//----- nvinfo : EIATTR_CRS_STACK_SIZE
	.align		4
.L_86:
        /*00a8*/ 	.byte	0x04, 0x1e
        /*00aa*/ 	.short	(.L_88 - .L_87)
.L_87:
        /*00ac*/ 	.word	0x00000000


	//----- nvinfo : EIATTR_CBANK_PARAM_SIZE
	.align		4
.L_88:
        /*00b0*/ 	.byte	0x03, 0x19
        /*00b2*/ 	.short	0x0025


	//----- nvinfo : EIATTR_PARAM_CBANK
	.align		4
        /*00b4*/ 	.byte	0x04, 0x0a
        /*00b6*/ 	.short	(.L_90 - .L_89)
	.align		4
.L_89:
        /*00b8*/ 	.word	index@(.nv.constant0._Z5morphPhS_iiiiib)
        /*00bc*/ 	.short	0x0380
        /*00be*/ 	.short	0x0025


	//----- nvinfo : EIATTR_SW_WAR
	.align		4
.L_90:
        /*00c0*/ 	.byte	0x04, 0x36
        /*00c2*/ 	.short	(.L_92 - .L_91)
.L_91:
        /*00c4*/ 	.word	0x00000008
.L_92:


//--------------------- .nv.info._Z11postprocessP6uchar3S0_PhS1_ --------------------------
	.section	.nv.info._Z11postprocessP6uchar3S0_PhS1_,"",@"SHT_CUDA_INFO"
	.sectionflags	@""
	.align	4


	//----- nvinfo : EIATTR_CUDA_API_VERSION
	.align		4
        /*0000*/ 	.byte	0x04, 0x37
        /*0002*/ 	.short	(.L_94 - .L_93)
.L_93:
        /*0004*/ 	.word	0x00000082


	//----- nvinfo : EIATTR_KPARAM_INFO
	.align		4
.L_94:
        /*0008*/ 	.byte	0x04, 0x17
        /*000a*/ 	.short	(.L_96 - .L_95)
.L_95:
        /*000c*/ 	.word	0x00000000
        /*0010*/ 	.short	0x0003
        /*0012*/ 	.short	0x0018
        /*0014*/ 	.byte	0x00, 0xf5, 0x21, 0x00


	//----- nvinfo : EIATTR_KPARAM_INFO
	.align		4
.L_96:
        /*0018*/ 	.byte	0x04, 0x17
        /*001a*/ 	.short	(.L_98 - .L_97)
.L_97:
        /*001c*/ 	.word	0x00000000
        /*0020*/ 	.short	0x0002
        /*0022*/ 	.short	0x0010
        /*0024*/ 	.byte	0x00, 0xf5, 0x21, 0x00


	//----- nvinfo : EIATTR_KPARAM_INFO
	.align		4
.L_98:
        /*0028*/ 	.byte	0x04, 0x17
        /*002a*/ 	.short	(.L_100 - .L_99)
.L_99:
        /*002c*/ 	.word	0x00000000
        /*0030*/ 	.short	0x0001
        /*0032*/ 	.short	0x0008
        /*0034*/ 	.byte	0x00, 0xf5, 0x21, 0x00


	//----- nvinfo : EIATTR_KPARAM_INFO
	.align		4
.L_100:
        /*0038*/ 	.byte	0x04, 0x17
        /*003a*/ 	.short	(.L_102 - .L_101)
.L_101:
        /*003c*/ 	.word	0x00000000
        /*0040*/ 	.short	0x0000
        /*0042*/ 	.short	0x0000
        /*0044*/ 	.byte	0x00, 0xf5, 0x21, 0x00


	//----- nvinfo : EIATTR_SPARSE_MMA_MASK
	.align		4
.L_102:
        /*0048*/ 	.byte	0x03, 0x50
        /*004a*/ 	.short	0x0000


	//----- nvinfo : EIATTR_MAXREG_COUNT
	.align		4
        /*004c*/ 	.byte	0x03, 0x1b
        /*004e*/ 	.short	0x00ff


	//----- nvinfo : EIATTR_MERCURY_ISA_VERSION
	.align		4
        /*0050*/ 	.byte	0x03, 0x5f
        /*0052*/ 	.short	0x0101


	//----- nvinfo : EIATTR_VRC_CTA_INIT_COUNT
	.align		4
        /*0054*/ 	.byte	0x02, 0x4a
	.zero		1
	.zero		1


	//----- nvinfo : EIATTR_EXIT_INSTR_OFFSETS
	.align		4
        /*0058*/ 	.byte	0x04, 0x1c
        /*005a*/ 	.short	(.L_104 - .L_103)


	//   ....[0]....
.L_103:
        /*005c*/ 	.word	0x00000300


	//   ....[1]....
        /*0060*/ 	.word	0x00000450


	//   ....[2]....
        /*0064*/ 	.word	0x00000510


	//----- nvinfo : EIATTR_CRS_STACK_SIZE
	.align		4
.L_104:
        /*0068*/ 	.byte	0x04, 0x1e
        /*006a*/ 	.short	(.L_106 - .L_105)
.L_105:
        /*006c*/ 	.word	0x00000000


	//----- nvinfo : EIATTR_CBANK_PARAM_SIZE
	.align		4
.L_106:
        /*0070*/ 	.byte	0x03, 0x19
        /*0072*/ 	.short	0x0020


	//----- nvinfo : EIATTR_PARAM_CBANK
	.align		4
        /*0074*/ 	.byte	0x04, 0x0a
        /*0076*/ 	.short	(.L_108 - .L_107)
	.align		4
.L_107:
        /*0078*/ 	.word	index@(.nv.constant0._Z11postprocessP6uchar3S0_PhS1_)
        /*007c*/ 	.short	0x0380
        /*007e*/ 	.short	0x0020


	//----- nvinfo : EIATTR_SW_WAR
	.align		4
.L_108:
        /*0080*/ 	.byte	0x04, 0x36
        /*0082*/ 	.short	(.L_110 - .L_109)
.L_109:
        /*0084*/ 	.word	0x00000008
.L_110:


//--------------------- .nv.info._Z9reducedotPhPjS0_S_i --------------------------
	.section	.nv.info._Z9reducedotPhPjS0_S_i,"",@"SHT_CUDA_INFO"
	.sectionflags	@""
	.align	4


	//----- nvinfo : EIATTR_CUDA_API_VERSION
	.align		4
        /*0000*/ 	.byte	0x04, 0x37
        /*0002*/ 	.short	(.L_112 - .L_111)
.L_111:
        /*0004*/ 	.word	0x00000082


	//----- nvinfo : EIATTR_KPARAM_INFO
	.align		4
.L_112:
        /*0008*/ 	.byte	0x04, 0x17
        /*000a*/ 	.short	(.L_114 - .L_113)
.L_113:
        /*000c*/ 	.word	0x00000000
        /*0010*/ 	.short	0x0004
        /*0012*/ 	.short	0x0020
        /*0014*/ 	.byte	0x00, 0xf0, 0x11, 0x00


	//----- nvinfo : EIATTR_KPARAM_INFO
	.align		4
.L_114:
        /*0018*/ 	.byte	0x04, 0x17
        /*001a*/ 	.short	(.L_116 - .L_115)
.L_115:
        /*001c*/ 	.word	0x00000000
        /*0020*/ 	.short	0x0003
        /*0022*/ 	.short	0x0018
        /*0024*/ 	.byte	0x00, 0xf5, 0x21, 0x00


	//----- nvinfo : EIATTR_KPARAM_INFO
	.align		4
.L_116:
        /*0028*/ 	.byte	0x04, 0x17
        /*002a*/ 	.short	(.L_118 - .L_117)
.L_117:
        /*002c*/ 	.word	0x00000000
        /*0030*/ 	.short	0x0002
        /*0032*/ 	.short	0x0010
        /*0034*/ 	.byte	0x00, 0xf5, 0x21, 0x00


	//----- nvinfo : EIATTR_KPARAM_INFO
	.align		4
.L_118:
        /*0038*/ 	.byte	0x04, 0x17
        /*003a*/ 	.short	(.L_120 - .L_119)
.L_119:
        /*003c*/ 	.word	0x00000000
        /*0040*/ 	.short	0x0001
        /*0042*/ 	.short	0x0008
        /*0044*/ 	.byte	0x00, 0xf5, 0x21, 0x00


	//----- nvinfo : EIATTR_KPARAM_INFO
	.align		4
.L_120:
        /*0048*/ 	.byte	0x04, 0x17
        /*004a*/ 	.short	(.L_122 - .L_121)
.L_121:
        /*004c*/ 	.word	0x00000000
        /*0050*/ 	.short	0x0000
        /*0052*/ 	.short	0x0000
        /*0054*/ 	.byte	0x00, 0xf5, 0x21, 0x00


	//----- nvinfo : EIATTR_SPARSE_MMA_MASK
	.align		4
.L_122:
        /*0058*/ 	.byte	0x03, 0x50
        /*005a*/ 	.short	0x0000


	//----- nvinfo : EIATTR_MAXREG_COUNT
	.align		4
        /*005c*/ 	.byte	0x03, 0x1b
        /*005e*/ 	.short	0x00ff


	//----- nvinfo : EIATTR_MERCURY_ISA_VERSION
	.align		4
        /*0060*/ 	.byte	0x03, 0x5f
        /*0062*/ 	.short	0x0101


	//----- nvinfo : EIATTR_VRC_CTA_INIT_COUNT
	.align		4
        /*0064*/ 	.byte	0x02, 0x4a
	.zero		1
	.zero		1


	//----- nvinfo : EIATTR_EXIT_INSTR_OFFSETS
	.align		4
        /*0068*/ 	.byte	0x04, 0x1c
        /*006a*/ 	.short	(.L_124 - .L_123)


	//   ....[0]....
.L_123:
        /*006c*/ 	.word	0x00000250


	//   ....[1]....
        /*0070*/ 	.word	0x00000320


	//   ....[2]....
        /*0074*/ 	.word	0x00000390


	//----- nvinfo : EIATTR_CBANK_PARAM_SIZE
	.align		4
.L_124:
        /*0078*/ 	.byte	0x03, 0x19
        /*007a*/ 	.short	0x0024


	//----- nvinfo : EIATTR_PARAM_CBANK
	.align		4
        /*007c*/ 	.byte	0x04, 0x0a
        /*007e*/ 	.short	(.L_126 - .L_125)
	.align		4
.L_125:
        /*0080*/ 	.word	index@(.nv.constant0._Z9reducedotPhPjS0_S_i)
        /*0084*/ 	.short	0x0380
        /*0086*/ 	.short	0x0024


	//----- nvinfo : EIATTR_SW_WAR
	.align		4
.L_126:
        /*0088*/ 	.byte	0x04, 0x36
        /*008a*/ 	.short	(.L_128 - .L_127)
.L_127:
        /*008c*/ 	.word	0x00000008
.L_128:


//--------------------- .nv.info._Z4histPjS_i     --------------------------
	.section	.nv.info._Z4histPjS_i,"",@"SHT_CUDA_INFO"
	.sectionflags	@""
	.align	4


	//----- nvinfo : EIATTR_CUDA_API_VERSION
	.align		4
        /*0000*/ 	.byte	0x04, 0x37
        /*0002*/ 	.short	(.L_130 - .L_129)
.L_129:
        /*0004*/ 	.word	0x00000082


	//----- nvinfo : EIATTR_KPARAM_INFO
	.align		4
.L_130:
        /*0008*/ 	.byte	0x04, 0x17
        /*000a*/ 	.short	(.L_132 - .L_131)
.L_131:
        /*000c*/ 	.word	0x00000000
        /*0010*/ 	.short	0x0002
        /*0012*/ 	.short	0x0010
        /*0014*/ 	.byte	0x00, 0xf0, 0x11, 0x00


	//----- nvinfo : EIATTR_KPARAM_INFO
	.align		4
.L_132:
        /*0018*/ 	.byte	0x04, 0x17
        /*001a*/ 	.short	(.L_134 - .L_133)
.L_133:
        /*001c*/ 	.word	0x00000000
        /*0020*/ 	.short	0x0001
        /*0022*/ 	.short	0x0008
        /*0024*/ 	.byte	0x00, 0xf5, 0x21, 0x00


	//----- nvinfo : EIATTR_KPARAM_INFO
	.align		4
.L_134:
        /*0028*/ 	.byte	0x04, 0x17
        /*002a*/ 	.short	(.L_136 - .L_135)
.L_135:
        /*002c*/ 	.word	0x00000000
        /*0030*/ 	.short	0x0000
        /*0032*/ 	.short	0x0000
        /*0034*/ 	.byte	0x00, 0xf5, 0x21, 0x00


	//----- nvinfo : EIATTR_SPARSE_MMA_MASK
	.align		4
.L_136:
        /*0038*/ 	.byte	0x03, 0x50
        /*003a*/ 	.short	0x0000


	//----- nvinfo : EIATTR_MAXREG_COUNT
	.align		4
        /*003c*/ 	.byte	0x03, 0x1b
        /*003e*/ 	.short	0x00ff


	//----- nvinfo : EIATTR_MERCURY_ISA_VERSION
	.align		4
        /*0040*/ 	.byte	0x03, 0x5f
        /*0042*/ 	.short	0x0101


	//----- nvinfo : EIATTR_VRC_CTA_INIT_COUNT
	.align		4
        /*0044*/ 	.byte	0x02, 0x4a
	.zero		1
	.zero		1


	//----- nvinfo : EIATTR_EXIT_INSTR_OFFSETS
	.align		4
        /*0048*/ 	.byte	0x04, 0x1c
        /*004a*/ 	.short	(.L_138 - .L_137)


	//   ....[0]....
.L_137:
        /*004c*/ 	.word	0x000002b0


	//   ....[1]....
        /*0050*/ 	.word	0x000002e0


	//----- nvinfo : EIATTR_CBANK_PARAM_SIZE
	.align		4
.L_138:
        /*0054*/ 	.byte	0x03, 0x19
        /*0056*/ 	.short	0x0014


	//----- nvinfo : EIATTR_PARAM_CBANK
	.align		4
        /*0058*/ 	.byte	0x04, 0x0a
        /*005a*/ 	.short	(.L_140 - .L_139)
	.align		4
.L_139:
        /*005c*/ 	.word	index@(.nv.constant0._Z4histPjS_i)
        /*0060*/ 	.short	0x0380
        /*0062*/ 	.short	0x0014


	//----- nvinfo : EIATTR_SW_WAR
	.align		4
.L_140:
        /*0064*/ 	.byte	0x04, 0x36
        /*0066*/ 	.short	(.L_142 - .L_141)
.L_141:
        /*0068*/ 	.word	0x00000008
.L_142:


//--------------------- .nv.info._Z9scharr3x3P6uchar3Phssssj --------------------------
	.section	.nv.info._Z9scharr3x3P6uchar3Phssssj,"",@"SHT_CUDA_INFO"
	.sectionflags	@""
	.align	4


	//----- nvinfo : EIATTR_CUDA_API_VERSION
	.align		4
        /*0000*/ 	.byte	0x04, 0x37
        /*0002*/ 	.short	(.L_144 - .L_143)
.L_143:
        /*0004*/ 	.word	0x00000082


	//----- nvinfo : EIATTR_KPARAM_INFO
	.align		4
.L_144:
        /*0008*/ 	.byte	0x04, 0x17
        /*000a*/ 	.short	(.L_146 - .L_145)
.L_145:
        /*000c*/ 	.word	0x00000000
        /*0010*/ 	.short	0x0006
        /*0012*/ 	.short	0x0018
        /*0014*/ 	.byte	0x00, 0xf0, 0x11, 0x00


	//----- nvinfo : EIATTR_KPARAM_INFO
	.align		4
.L_146:
        /*0018*/ 	.byte	0x04, 0x17
        /*001a*/ 	.short	(.L_148 - .L_147)
.L_147:
        /*001c*/ 	.word	0x00000000
        /*0020*/ 	.short	0x0005
        /*0022*/ 	.short	0x0016
        /*0024*/ 	.byte	0x00, 0xf0, 0x09, 0x00


	//----- nvinfo : EIATTR_KPARAM_INFO
	.align		4
.L_148:
        /*0028*/ 	.byte	0x04, 0x17
        /*002a*/ 	.short	(.L_150 - .L_149)
.L_149:
        /*002c*/ 	.word	0x00000000
        /*0030*/ 	.short	0x0004
        /*0032*/ 	.short	0x0014
        /*0034*/ 	.byte	0x00, 0xf0, 0x09, 0x00


	//----- nvinfo : EIATTR_KPARAM_INFO
	.align		4
.L_150:
        /*0038*/ 	.byte	0x04, 0x17
        /*003a*/ 	.short	(.L_152 - .L_151)
.L_151:
        /*003c*/ 	.word	0x00000000
        /*0040*/ 	.short	0x0003
        /*0042*/ 	.short	0x0012
        /*0044*/ 	.byte	0x00, 0xf0, 0x09, 0x00


	//----- nvinfo : EIATTR_KPARAM_INFO
	.align		4
.L_152:
        /*0048*/ 	.byte	0x04, 0x17
        /*004a*/ 	.short	(.L_154 - .L_153)
.L_153:
        /*004c*/ 	.word	0x00000000
        /*0050*/ 	.short	0x0002
        /*0052*/ 	.short	0x0010
        /*0054*/ 	.byte	0x00, 0xf0, 0x09, 0x00


	//----- nvinfo : EIATTR_KPARAM_INFO
	.align		4
.L_154:
        /*0058*/ 	.byte	0x04, 0x17
        /*005a*/ 	.short	(.L_156 - .L_155)
.L_155:
        /*005c*/ 	.word	0x00000000
        /*0060*/ 	.short	0x0001
        /*0062*/ 	.short	0x0008
        /*0064*/ 	.byte	0x00, 0xf5, 0x21, 0x00


	//----- nvinfo : EIATTR_KPARAM_INFO
	.align		4
.L_156:
        /*0068*/ 	.byte	0x04, 0x17
        /*006a*/ 	.short	(.L_158 - .L_157)
.L_157:
        /*006c*/ 	.word	0x00000000
        /*0070*/ 	.short	0x0000
        /*0072*/ 	.short	0x0000
        /*0074*/ 	.byte	0x00, 0xf5, 0x21, 0x00


	//----- nvinfo : EIATTR_SPARSE_MMA_MASK
	.align		4
.L_158:
        /*0078*/ 	.byte	0x03, 0x50
        /*007a*/ 	.short	0x0000


	//----- nvinfo : EIATTR_MAXREG_COUNT
	.align		4
        /*007c*/ 	.byte	0x03, 0x1b
        /*007e*/ 	.short	0x00ff


	//----- nvinfo : EIATTR_NUM_BARRIERS
	.align		4
        /*0080*/ 	.byte	0x02, 0x4c
        /*0082*/ 	.byte	0x01
	.zero		1


	//----- nvinfo : EIATTR_MERCURY_ISA_VERSION
	.align		4
        /*0084*/ 	.byte	0x03, 0x5f
        /*0086*/ 	.short	0x0101


	//----- nvinfo : EIATTR_VRC_CTA_INIT_COUNT
	.align		4
        /*0088*/ 	.byte	0x02, 0x4a
	.zero		1
	.zero		1


	//----- nvinfo : EIATTR_EXIT_INSTR_OFFSETS
	.align		4
        /*008c*/ 	.byte	0x04, 0x1c
        /*008e*/ 	.short	(.L_160 - .L_159)


	//   ....[0]....
.L_159:
        /*0090*/ 	.word	0x00000640


	//   ....[1]....
        /*0094*/ 	.word	0x000009b0


	//   ....[2]....
        /*0098*/ 	.word	0x00000a00


	//----- nvinfo : EIATTR_CRS_STACK_SIZE
	.align		4
.L_160:
        /*009c*/ 	.byte	0x04, 0x1e
        /*009e*/ 	.short	(.L_162 - .L_161)
.L_161:
        /*00a0*/ 	.word	0x00000000


	//----- nvinfo : EIATTR_CBANK_PARAM_SIZE
	.align		4
.L_162:
        /*00a4*/ 	.byte	0x03, 0x19
        /*00a6*/ 	.short	0x001c


	//----- nvinfo : EIATTR_PARAM_CBANK
	.align		4
        /*00a8*/ 	.byte	0x04, 0x0a
        /*00aa*/ 	.short	(.L_164 - .L_163)
	.align		4
.L_163:
        /*00ac*/ 	.word	index@(.nv.constant0._Z9scharr3x3P6uchar3Phssssj)
        /*00b0*/ 	.short	0x0380
        /*00b2*/ 	.short	0x001c


	//----- nvinfo : EIATTR_SW_WAR
	.align		4
.L_164:
        /*00b4*/ 	.byte	0x04, 0x36
        /*00b6*/ 	.short	(.L_166 - .L_165)
.L_165:
        /*00b8*/ 	.word	0x00000008
.L_166:


//--------------------- .nv.info._Z17y_label_reductionPjPh --------------------------
	.section	.nv.info._Z17y_label_reductionPjPh,"",@"SHT_CUDA_INFO"
	.sectionflags	@""
	.align	4


	//----- nvinfo : EIATTR_CUDA_API_VERSION
	.align		4
        /*0000*/ 	.byte	0x04, 0x37
        /*0002*/ 	.short	(.L_168 - .L_167)
.L_167:
        /*0004*/ 	.word	0x00000082


	//----- nvinfo : EIATTR_KPARAM_INFO
	.align		4
.L_168:
        /*0008*/ 	.byte	0x04, 0x17
        /*000a*/ 	.short	(.L_170 - .L_169)
.L_169:
        /*000c*/ 	.word	0x00000000
        /*0010*/ 	.short	0x0001
        /*0012*/ 	.short	0x0008
        /*0014*/ 	.byte	0x00, 0xf5, 0x21, 0x00


	//----- nvinfo : EIATTR_KPARAM_INFO
	.align		4
.L_170:
        /*0018*/ 	.byte	0x04, 0x17
        /*001a*/ 	.short	(.L_172 - .L_171)
.L_171:
        /*001c*/ 	.word	0x00000000
        /*0020*/ 	.short	0x0000
        /*0022*/ 	.short	0x0000
        /*0024*/ 	.byte	0x00, 0xf5, 0x21, 0x00


	//----- nvinfo : EIATTR_SPARSE_MMA_MASK
	.align		4
.L_172:
        /*0028*/ 	.byte	0x03, 0x50
        /*002a*/ 	.short	0x0000


	//----- nvinfo : EIATTR_MAXREG_COUNT
	.align		4
        /*002c*/ 	.byte	0x03, 0x1b
        /*002e*/ 	.short	0x00ff


	//----- nvinfo : EIATTR_MERCURY_ISA_VERSION
	.align		4
        /*0030*/ 	.byte	0x03, 0x5f
        /*0032*/ 	.short	0x0101


	//----- nvinfo : EIATTR_COOP_GROUP_MASK_REGIDS
	.align		4
        /*0034*/ 	.byte	0x04, 0x29
        /*0036*/ 	.short	(.L_174 - .L_173)


	//   ....[0]....
.L_173:
        /*0038*/ 	.word	0x05000008


	//   ....[1]....
        /*003c*/ 	.word	0x05000008


	//----- nvinfo : EIATTR_COOP_GROUP_INSTR_OFFSETS
	.align		4
.L_174:
        /*0040*/ 	.byte	0x04, 0x28
        /*0042*/ 	.short	(.L_176 - .L_175)


	//   ....[0]....
.L_175:
        /*0044*/ 	.word	0x00000340


	//   ....[1]....
        /*0048*/ 	.word	0x00000360


	//----- nvinfo : EIATTR_VRC_CTA_INIT_COUNT
	.align		4
.L_176:
        /*004c*/ 	.byte	0x02, 0x4a
	.zero		1
	.zero		1


	//----- nvinfo : EIATTR_EXIT_INSTR_OFFSETS
	.align		4
        /*0050*/ 	.byte	0x04, 0x1c
        /*0052*/ 	.short	(.L_178 - .L_177)


	//   ....[0]....
.L_177:
        /*0054*/ 	.word	0x00000270


	//   ....[1]....
        /*0058*/ 	.word	0x00000370


	//   ....[2]....
        /*005c*/ 	.word	0x000003e0


	//   ....[3]....
        /*0060*/ 	.word	0x00000660


	//   ....[4]....
        /*0064*/ 	.word	0x00000710


	//----- nvinfo : EIATTR_CRS_STACK_SIZE
	.align		4
.L_178:
        /*0068*/ 	.byte	0x04, 0x1e
        /*006a*/ 	.short	(.L_180 - .L_179)
.L_179:
        /*006c*/ 	.word	0x00000000


	//----- nvinfo : EIATTR_CBANK_PARAM_SIZE
	.align		4
.L_180:
        /*0070*/ 	.byte	0x03, 0x19
        /*0072*/ 	.short	0x0010


	//----- nvinfo : EIATTR_PARAM_CBANK
	.align		4
        /*0074*/ 	.byte	0x04, 0x0a
        /*0076*/ 	.short	(.L_182 - .L_181)
	.align		4
.L_181:
        /*0078*/ 	.word	index@(.nv.constant0._Z17y_label_reductionPjPh)
        /*007c*/ 	.short	0x0380
        /*007e*/ 	.short	0x0010


	//----- nvinfo : EIATTR_SW_WAR
	.align		4
.L_182:
        /*0080*/ 	.byte	0x04, 0x36
        /*0082*/ 	.short	(.L_184 - .L_183)
.L_183:
        /*0084*/ 	.word	0x00000008
.L_184:


//--------------------- .nv.info._Z17x_label_reductionPjPh --------------------------
	.section	.nv.info._Z17x_label_reductionPjPh,"",@"SHT_CUDA_INFO"
	.sectionflags	@""
	.align	4


	//----- nvinfo : EIATTR_CUDA_API_VERSION
	.align		4
        /*0000*/ 	.byte	0x04, 0x37
        /*0002*/ 	.short	(.L_186 - .L_185)
.L_185:
        /*0004*/ 	.word	0x00000082


	//----- nvinfo : EIATTR_KPARAM_INFO
	.align		4
.L_186:
        /*0008*/ 	.byte	0x04, 0x17
        /*000a*/ 	.short	(.L_188 - .L_187)
.L_187:
        /*000c*/ 	.word	0x00000000
        /*0010*/ 	.short	0x0001
        /*0012*/ 	.short	0x0008
        /*0014*/ 	.byte	0x00, 0xf5, 0x21, 0x00


	//----- nvinfo : EIATTR_KPARAM_INFO
	.align		4
.L_188:
        /*0018*/ 	.byte	0x04, 0x17
        /*001a*/ 	.short	(.L_190 - .L_189)
.L_189:
        /*001c*/ 	.word	0x00000000
        /*0020*/ 	.short	0x0000
        /*0022*/ 	.short	0x0000
        /*0024*/ 	.byte	0x00, 0xf5, 0x21, 0x00


	//----- nvinfo : EIATTR_SPARSE_MMA_MASK
	.align		4
.L_190:
        /*0028*/ 	.byte	0x03, 0x50
        /*002a*/ 	.short	0x0000


	//----- nvinfo : EIATTR_MAXREG_COUNT
	.align		4
        /*002c*/ 	.byte	0x03, 0x1b
        /*002e*/ 	.short	0x00ff


	//----- nvinfo : EIATTR_MERCURY_ISA_VERSION
	.align		4
        /*0030*/ 	.byte	0x03, 0x5f
        /*0032*/ 	.short	0x0101


	//----- nvinfo : EIATTR_COOP_GROUP_MASK_REGIDS
	.align		4
        /*0034*/ 	.byte	0x04, 0x29
        /*0036*/ 	.short	(.L_192 - .L_191)


	//   ....[0]....
.L_191:
        /*0038*/ 	.word	0x05000006


	//   ....[1]....
        /*003c*/ 	.word	0x05000006


	//----- nvinfo : EIATTR_COOP_GROUP_INSTR_OFFSETS
	.align		4
.L_192:
        /*0040*/ 	.byte	0x04, 0x28
        /*0042*/ 	.short	(.L_194 - .L_193)


	//   ....[0]....
.L_193:
        /*0044*/ 	.word	0x00000320


	//   ....[1]....
        /*0048*/ 	.word	0x00000340


	//----- nvinfo : EIATTR_VRC_CTA_INIT_COUNT
	.align		4
.L_194:
        /*004c*/ 	.byte	0x02, 0x4a
	.zero		1
	.zero		1


	//----- nvinfo : EIATTR_EXIT_INSTR_OFFSETS
	.align		4
        /*0050*/ 	.byte	0x04, 0x1c
        /*0052*/ 	.short	(.L_196 - .L_195)


	//   ....[0]....
.L_195:
        /*0054*/ 	.word	0x00000270


	//   ....[1]....
        /*0058*/ 	.word	0x00000350


	//   ....[2]....
        /*005c*/ 	.word	0x000003e0


	//   ....[3]....
        /*0060*/ 	.word	0x00000660


	//   ....[4]....
        /*0064*/ 	.word	0x00000710


	//----- nvinfo : EIATTR_CRS_STACK_SIZE
	.align		4
.L_196:
        /*0068*/ 	.byte	0x04, 0x1e
        /*006a*/ 	.short	(.L_198 - .L_197)
.L_197:
        /*006c*/ 	.word	0x00000000


	//----- nvinfo : EIATTR_CBANK_PARAM_SIZE
	.align		4
.L_198:
        /*0070*/ 	.byte	0x03, 0x19
        /*0072*/ 	.short	0x0010


	//----- nvinfo : EIATTR_PARAM_CBANK
	.align		4
        /*0074*/ 	.byte	0x04, 0x0a
        /*0076*/ 	.short	(.L_200 - .L_199)
	.align		4
.L_199:
        /*0078*/ 	.word	index@(.nv.constant0._Z17x_label_reductionPjPh)
        /*007c*/ 	.short	0x0380
        /*007e*/ 	.short	0x0010


	//----- nvinfo : EIATTR_SW_WAR
	.align		4
.L_200:
        /*0080*/ 	.byte	0x04, 0x36
        /*0082*/ 	.short	(.L_202 - .L_201)
.L_201:
        /*0084*/ 	.word	0x00000008
.L_202:


//--------------------- .nv.info._Z11block_labelPjPh --------------------------
	.section	.nv.info._Z11block_labelPjPh,"",@"SHT_CUDA_INFO"
	.sectionflags	@""
	.align	4


	//----- nvinfo : EIATTR_CUDA_API_VERSION
	.align		4
        /*0000*/ 	.byte	0x04, 0x37
        /*0002*/ 	.short	(.L_204 - .L_203)
.L_203:
        /*0004*/ 	.word	0x00000082


	//----- nvinfo : EIATTR_KPARAM_INFO
	.align		4
.L_204:
        /*0008*/ 	.byte	0x04, 0x17
        /*000a*/ 	.short	(.L_206 - .L_205)
.L_205:
        /*000c*/ 	.word	0x00000000
        /*0010*/ 	.short	0x0001
        /*0012*/ 	.short	0x0008
        /*0014*/ 	.byte	0x00, 0xf5, 0x21, 0x00


	//----- nvinfo : EIATTR_KPARAM_INFO
	.align		4
.L_206:
        /*0018*/ 	.byte	0x04, 0x17
        /*001a*/ 	.short	(.L_208 - .L_207)
.L_207:
        /*001c*/ 	.word	0x00000000
        /*0020*/ 	.short	0x0000
        /*0022*/ 	.short	0x0000
        /*0024*/ 	.byte	0x00, 0xf5, 0x21, 0x00


	//----- nvinfo : EIATTR_SPARSE_MMA_MASK
	.align		4
.L_208:
        /*0028*/ 	.byte	0x03, 0x50
        /*002a*/ 	.short	0x0000


	//----- nvinfo : EIATTR_MAXREG_COUNT
	.align		4
        /*002c*/ 	.byte	0x03, 0x1b
        /*002e*/ 	.short	0x00ff


	//----- nvinfo : EIATTR_NUM_BARRIERS
	.align		4
        /*0030*/ 	.byte	0x02, 0x4c
        /*0032*/ 	.byte	0x01
	.zero		1


	//----- nvinfo : EIATTR_MERCURY_ISA_VERSION
	.align		4
        /*0034*/ 	.byte	0x03, 0x5f
        /*0036*/ 	.short	0x0101


	//----- nvinfo : EIATTR_COOP_GROUP_MASK_REGIDS
	.align		4
        /*0038*/ 	.byte	0x04, 0x29
        /*003a*/ 	.short	(.L_210 - .L_209)


	//   ....[0]....
.L_209:
        /*003c*/ 	.word	0x0500000c


	//   ....[1]....
        /*0040*/ 	.word	0x0500000c


	//----- nvinfo : EIATTR_COOP_GROUP_INSTR_OFFSETS
	.align		4
.L_210:
        /*0044*/ 	.byte	0x04, 0x28
        /*0046*/ 	.short	(.L_212 - .L_211)


	//   ....[0]....
.L_211:
        /*0048*/ 	.word	0x00000400


	//   ....[1]....
        /*004c*/ 	.word	0x00000450


	//----- nvinfo : EIATTR_VRC_CTA_INIT_COUNT
	.align		4
.L_212:
        /*0050*/ 	.byte	0x02, 0x4a
	.zero		1
	.zero		1


	//----- nvinfo : EIATTR_EXIT_INSTR_OFFSETS
	.align		4
        /*0054*/ 	.byte	0x04, 0x1c
        /*0056*/ 	.short	(.L_214 - .L_213)


	//   ....[0]....
.L_213:
        /*0058*/ 	.word	0x00000250


	//   ....[1]....
        /*005c*/ 	.word	0x00000a00


	//----- nvinfo : EIATTR_CRS_STACK_SIZE
	.align		4
.L_214:
        /*0060*/ 	.byte	0x04, 0x1e
        /*0062*/ 	.short	(.L_216 - .L_215)
.L_215:
        /*0064*/ 	.word	0x00000000


	//----- nvinfo : EIATTR_CBANK_PARAM_SIZE
	.align		4
.L_216:
        /*0068*/ 	.byte	0x03, 0x19
        /*006a*/ 	.short	0x0010


	//----- nvinfo : EIATTR_PARAM_CBANK
	.align		4
        /*006c*/ 	.byte	0x04, 0x0a
        /*006e*/ 	.short	(.L_218 - .L_217)
	.align		4
.L_217:
        /*0070*/ 	.word	index@(.nv.constant0._Z11block_labelPjPh)
        /*0074*/ 	.short	0x0380
        /*0076*/ 	.short	0x0010


	//----- nvinfo : EIATTR_SW_WAR
	.align		4
.L_218:
        /*0078*/ 	.byte	0x04, 0x36
        /*007a*/ 	.short	(.L_220 - .L_219)
.L_219:
        /*007c*/ 	.word	0x00000008
.L_220:


//--------------------- .nv.info._Z14resolve_labelsPj --------------------------
	.section	.nv.info._Z14resolve_labelsPj,"",@"SHT_CUDA_INFO"
	.sectionflags	@""
	.align	4


	//----- nvinfo : EIATTR_CUDA_API_VERSION
	.align		4
        /*0000*/ 	.byte	0x04, 0x37
        /*0002*/ 	.short	(.L_222 - .L_221)
.L_221:
        /*0004*/ 	.word	0x00000082


	//----- nvinfo : EIATTR_KPARAM_INFO
	.align		4
.L_222:
        /*0008*/ 	.byte	0x04, 0x17
        /*000a*/ 	.short	(.L_224 - .L_223)
.L_223:
        /*000c*/ 	.word	0x00000000
        /*0010*/ 	.short	0x0000
        /*0012*/ 	.short	0x0000
        /*0014*/ 	.byte	0x00, 0xf5, 0x21, 0x00


	//----- nvinfo : EIATTR_SPARSE_MMA_MASK
	.align		4
.L_224:
        /*0018*/ 	.byte	0x03, 0x50
        /*001a*/ 	.short	0x0000


	//----- nvinfo : EIATTR_MAXREG_COUNT
	.align		4
        /*001c*/ 	.byte	0x03, 0x1b
        /*001e*/ 	.short	0x00ff


	//----- nvinfo : EIATTR_MERCURY_ISA_VERSION
	.align		4
        /*0020*/ 	.byte	0x03, 0x5f
        /*0022*/ 	.short	0x0101


	//----- nvinfo : EIATTR_VRC_CTA_INIT_COUNT
	.align		4
        /*0024*/ 	.byte	0x02, 0x4a
	.zero		1
	.zero		1


	//----- nvinfo : EIATTR_EXIT_INSTR_OFFSETS
	.align		4
        /*0028*/ 	.byte	0x04, 0x1c
        /*002a*/ 	.short	(.L_226 - .L_225)


	//   ....[0]....
.L_225:
        /*002c*/ 	.word	0x00000240


	//   ....[1]....
        /*0030*/ 	.word	0x00000320


	//----- nvinfo : EIATTR_CRS_STACK_SIZE
	.align		4
.L_226:
        /*0034*/ 	.byte	0x04, 0x1e
        /*0036*/ 	.short	(.L_228 - .L_227)
.L_227:
        /*0038*/ 	.word	0x00000000


	//----- nvinfo : EIATTR_CBANK_PARAM_SIZE
	.align		4
.L_228:
        /*003c*/ 	.byte	0x03, 0x19
        /*003e*/ 	.short	0x0008


	//----- nvinfo : EIATTR_PARAM_CBANK
	.align		4
        /*0040*/ 	.byte	0x04, 0x0a
        /*0042*/ 	.short	(.L_230 - .L_229)
	.align		4
.L_229:
        /*0044*/ 	.word	index@(.nv.constant0._Z14resolve_labelsPj)
        /*0048*/ 	.short	0x0380
        /*004a*/ 	.short	0x0008


	//----- nvinfo : EIATTR_SW_WAR
	.align		4
.L_230:
        /*004c*/ 	.byte	0x04, 0x36
        /*004e*/ 	.short	(.L_232 - .L_231)
.L_231:
        /*0050*/ 	.word	0x00000008
.L_232:


//--------------------- .nv.callgraph             --------------------------
	.section	.nv.callgraph,"",@"SHT_CUDA_CALLGRAPH"
	.align	4
	.sectionentsize	8
	.align		4
        /*0000*/ 	.word	0x00000000
	.align		4
        /*0004*/ 	.word	0xffffffff
	.align		4
        /*0008*/ 	.word	0x00000000
	.align		4
        /*000c*/ 	.word	0xfffffffe
	.align		4
        /*0010*/ 	.word	0x00000000
	.align		4
        /*0014*/ 	.word	0xfffffffd
	.align		4
        /*0018*/ 	.word	0x00000000
	.align		4
        /*001c*/ 	.word	0xfffffffc


//--------------------- .nv.constant3             --------------------------
	.section	.nv.constant3,"a",@progbits
	.align	4
.nv.constant3:
	.type		cX,@object
	.size		cX,(cY - cX)
cX:
	.zero		4
	.type		cY,@object
	.size		cY,(cXY - cY)
cY:
	.zero		4
	.type		cXY,@object
	.size		cXY,(cS - cXY)
cXY:
	.zero		4
	.type		cS,@object
	.size		cS,(sX - cS)
cS:
	.zero		4
	.type		sX,@object
	.size		sX,(sY - sX)
sX:
	.zero		4
	.type		sY,@object
	.size		sY,(sZ - sY)
sY:
	.zero		4
	.type		sZ,@object
	.size		sZ,(mX - sZ)
sZ:
	.zero		4
	.type		mX,@object
	.size		mX,(mY - mX)
mX:
	.zero		4
	.type		mY,@object
	.size		mY,(mZ - mY)
mY:
	.zero		4
	.type		mZ,@object
	.size		mZ,(mb0 - mZ)
mZ:
	.zero		4
	.type		mb0,@object
	.size		mb0,(mb1 - mb0)
mb0:
	.zero		4
	.type		mb1,@object
	.size		mb1,(cFilter - mb1)
mb1:
	.zero		4
	.type		cFilter,@object
	.size		cFilter,(.L_12 - cFilter)
cFilter:
        /*0030*/ 	.byte	0x01, 0x01, 0x01, 0x01, 0x01, 0x01, 0x01, 0x01, 0x01
.L_12:


//--------------------- .text._Z5morphPhS_iiiiib  --------------------------
	.section	.text._Z5morphPhS_iiiiib,"ax",@progbits
	.align	128
        .global         _Z5morphPhS_iiiiib
        .type           _Z5morphPhS_iiiiib,@function
        .size           _Z5morphPhS_iiiiib,(.L_x_56 - _Z5morphPhS_iiiiib)
        .other          _Z5morphPhS_iiiiib,@"STO_CUDA_ENTRY STV_DEFAULT"
_Z5morphPhS_iiiiib:
.text._Z5morphPhS_iiiiib:
[----:B------:R-:W-:Y:S08]  /*0000*/  LDC R1, c[0x0][0x37c] ;  /* 0x0000df00ff017b82 */ /* 0x000ff00000000800 */
[----:B------:R-:W0:Y:S01]  /*0010*/  LDC R5, c[0x0][0x398] ;  /* 0x0000e600ff057b82 */ /* 0x000e220000000800 */
[----:B------:R-:W1:Y:S01]  /*0020*/  LDCU UR11, c[0x0][0x360] ;  /* 0x00006c00ff0b77ac */ /* 0x000e620008000800 */
[----:B------:R-:W2:Y:S01]  /*0030*/  S2R R9, SR_TID.X ;  /* 0x0000000000097919 */ /* 0x000ea20000002100 */
[----:B------:R-:W-:Y:S01]  /*0040*/  BSSY.RECONVERGENT B0, `(.L_x_0) ;  /* 0x0000053000007945 */ /* 0x000fe20003800200 */
[----:B------:R-:W3:Y:S04]  /*0050*/  LDCU UR12, c[0x0][0x364] ;  /* 0x00006c80ff0c77ac */ /* 0x000ee80008000800 */
[----:B------:R-:W-:Y:S01]  /*0060*/  S2UR UR6, SR_CTAID.X ;  /* 0x00000000000679c3 */ /* 0x000fe20000002500 */
[----:B------:R-:W4:Y:S01]  /*0070*/  LDCU UR7, c[0x0][0x3a0] ;  /* 0x00007400ff0777ac */ /* 0x000f220008000800 */
[----:B------:R-:W0:Y:S06]  /*0080*/  LDCU.64 UR8, c[0x0][0x358] ;  /* 0x00006b00ff0877ac */ /* 0x000e2c0008000a00 */
[----:B------:R-:W5:Y:S01]  /*0090*/  S2UR UR4, SR_CTAID.Y ;  /* 0x00000000000479c3 */ /* 0x000f620000002600 */
[----:B------:R-:W0:Y:S01]  /*00a0*/  LDCU UR13, c[0x0][0x390] ;  /* 0x00007200ff0d77ac */ /* 0x000e220008000800 */
[----:B-1----:R-:W-:-:S02]  /*00b0*/  UIADD3 UR10, UPT, UPT, UR11, 0x3, URZ ;  /* 0x000000030b0a7890 */ /* 0x002fc4000fffe0ff */
[----:B---3--:R-:W-:Y:S01]  /*00c0*/  UIADD3 UR5, UPT, UPT, UR12, 0x2, URZ ;  /* 0x000000020c057890 */ /* 0x008fe2000fffe0ff */
[----:B0-----:R-:W0:Y:S01]  /*00d0*/  I2F.U32.RP R0, R5 ;  /* 0x0000000500007306 */ /* 0x001e220000209000 */
[----:B------:R-:W-:-:S07]  /*00e0*/  ISETP.NE.U32.AND P2, PT, R5, RZ, PT ;  /* 0x000000ff0500720c */ /* 0x000fce0003f45070 */
[----:B0-----:R-:W0:Y:S01]  /*00f0*/  MUFU.RCP R0, R0 ;  /* 0x0000000000007308 */ /* 0x001e220000001000 */
[----:B-----5:R-:W-:Y:S01]  /*0100*/  UIMAD UR4, UR12, UR4, URZ ;  /* 0x000000040c0472a4 */ /* 0x020fe2000f8e02ff */
[----:B0-----:R-:W-:-:S06]  /*0110*/  VIADD R2, R0, 0xffffffe ;  /* 0x0ffffffe00027836 */ /* 0x001fcc0000000000 */
[----:B------:R0:W1:Y:S02]  /*0120*/  F2I.FTZ.U32.TRUNC.NTZ R3, R2 ;  /* 0x0000000200037305 */ /* 0x000064000021f000 */
[----:B0-----:R-:W-:Y:S02]  /*0130*/  IMAD.MOV.U32 R2, RZ, RZ, RZ ;  /* 0x000000ffff027224 */ /* 0x001fe400078e00ff */
[----:B-1----:R-:W-:-:S04]  /*0140*/  IMAD.MOV R4, RZ, RZ, -R3 ;  /* 0x000000ffff047224 */ /* 0x002fc800078e0a03 */
[----:B------:R-:W-:-:S04]  /*0150*/  IMAD R7, R4, R5, RZ ;  /* 0x0000000504077224 */ /* 0x000fc800078e02ff */
[----:B------:R-:W-:Y:S02]  /*0160*/  IMAD.HI.U32 R3, R3, R7, R2 ;  /* 0x0000000703037227 */ /* 0x000fe400078e0002 */
[----:B------:R-:W0:Y:S04]  /*0170*/  S2R R2, SR_TID.Y ;  /* 0x0000000000027919 */ /* 0x000e280000002200 */
[----:B------:R-:W-:-:S04]  /*0180*/  IMAD.HI.U32 R3, R3, UR6, RZ ;  /* 0x0000000603037c27 */ /* 0x000fc8000f8e00ff */
[----:B------:R-:W-:-:S04]  /*0190*/  IMAD.MOV R4, RZ, RZ, -R3 ;  /* 0x000000ffff047224 */ /* 0x000fc800078e0a03 */
[----:B------:R-:W-:-:S05]  /*01a0*/  IMAD R0, R5, R4, UR6 ;  /* 0x0000000605007e24 */ /* 0x000fca000f8e0204 */
[----:B------:R-:W-:-:S13]  /*01b0*/  ISETP.GE.U32.AND P0, PT, R0, R5, PT ;  /* 0x000000050000720c */ /* 0x000fda0003f06070 */
[----:B------:R-:W-:Y:S02]  /*01c0*/  @P0 IMAD.IADD R0, R0, 0x1, -R5 ;  /* 0x0000000100000824 */ /* 0x000fe400078e0a05 */
[----:B------:R-:W-:Y:S01]  /*01d0*/  @P0 VIADD R3, R3, 0x1 ;  /* 0x0000000103030836 */ /* 0x000fe20000000000 */
[----:B0-----:R-:W-:Y:S02]  /*01e0*/  ISETP.GE.U32.AND P0, PT, R2, UR5, PT ;  /* 0x0000000502007c0c */ /* 0x001fe4000bf06070 */
[----:B------:R-:W-:-:S13]  /*01f0*/  ISETP.GE.U32.AND P1, PT, R0, R5, PT ;  /* 0x000000050000720c */ /* 0x000fda0003f26070 */
[----:B------:R-:W-:Y:S01]  /*0200*/  @P1 VIADD R3, R3, 0x1 ;  /* 0x0000000103031836 */ /* 0x000fe20000000000 */
[----:B------:R-:W-:-:S05]  /*0210*/  @!P2 LOP3.LUT R3, RZ, R5, RZ, 0x33, !PT ;  /* 0x00000005ff03a212 */ /* 0x000fca00078e33ff */
[----:B------:R-:W-:-:S04]  /*0220*/  IMAD.MOV R0, RZ, RZ, -R3 ;  /* 0x000000ffff007224 */ /* 0x000fc800078e0a03 */
[----:B------:R-:W-:Y:S02]  /*0230*/  IMAD R0, R5, R0, UR6 ;  /* 0x0000000605007e24 */ /* 0x000fe4000f8e0200 */
[----:B----4-:R-:W-:Y:S02]  /*0240*/  IMAD R5, R3, UR7, RZ ;  /* 0x0000000703057c24 */ /* 0x010fe4000f8e02ff */
[----:B------:R-:W-:Y:S02]  /*0250*/  IMAD R4, R0, UR11, RZ ;  /* 0x0000000b00047c24 */ /* 0x000fe4000f8e02ff */
[----:B------:R-:W-:Y:S02]  /*0260*/  VIADD R0, R2, UR4 ;  /* 0x0000000402007c36 */ /* 0x000fe40008000000 */
[----:B--2---:R-:W-:Y:S01]  /*0270*/  IMAD.IADD R3, R4, 0x1, R9 ;  /* 0x0000000104037824 */ /* 0x004fe200078e0209 */
[----:B------:R-:W-:Y:S06]  /*0280*/  @P0 BRA `(.L_x_1) ;  /* 0x0000000000b80947 */ /* 0x000fec0003800000 */
[----:B------:R-:W0:Y:S01]  /*0290*/  S2UR UR7, SR_CgaCtaId ;  /* 0x00000000000779c3 */ /* 0x000e220000008800 */
[----:B------:R-:W1:Y:S01]  /*02a0*/  LDCU.U8 UR5, c[0x0][0x3a4] ;  /* 0x00007480ff0577ac */ /* 0x000e620008000000 */
[----:B------:R-:W-:Y:S02]  /*02b0*/  VIADD R8, R9, -UR11 ;  /* 0x8000000b09087c36 */ /* 0x000fe40008000000 */
[----:B------:R-:W-:Y:S02]  /*02c0*/  IMAD.MOV.U32 R12, RZ, RZ, R0 ;  /* 0x000000ffff0c7224 */ /* 0x000fe400078e0000 */
[----:B------:R-:W-:Y:S01]  /*02d0*/  IMAD.MOV.U32 R11, RZ, RZ, R2 ;  /* 0x000000ffff0b7224 */ /* 0x000fe200078e0002 */
[----:B-1----:R-:W-:-:S03]  /*02e0*/  UPRMT UR6, UR5, 0x8880, URZ ;  /* 0x0000888005067896 */ /* 0x002fc600080000ff */
[----:B------:R-:W-:Y:S02]  /*02f0*/  UMOV UR5, 0x400 ;  /* 0x0000040000057882 */ /* 0x000fe40000000000 */
[----:B0-----:R-:W-:Y:S01]  /*0300*/  ULEA UR5, UR7, UR5, 0x18 ;  /* 0x0000000507057291 */ /* 0x001fe2000f8ec0ff */
[----:B------:R-:W-:-:S04]  /*0310*/  ISETP.NE.AND P0, PT, RZ, UR6, PT ;  /* 0x00000006ff007c0c */ /* 0x000fc8000bf05270 */
[----:B------:R-:W-:Y:S01]  /*0320*/  SEL R17, RZ, 0x1, P0 ;  /* 0x00000001ff117807 */ /* 0x000fe20000000000 */
[----:B------:R-:W-:-:S08]  /*0330*/  VIADD R10, R9, UR5 ;  /* 0x00000005090a7c36 */ /* 0x000fd00008000000 */
.L_x_5:
[----:B------:R-:W-:Y:S01]  /*0340*/  ISETP.GE.U32.AND P0, PT, R9, UR10, PT ;  /* 0x0000000a09007c0c */ /* 0x000fe2000bf06070 */
[----:B------:R-:W-:Y:S01]  /*0350*/  BSSY.RECONVERGENT B1, `(.L_x_2) ;  /* 0x000001e000017945 */ /* 0x000fe20003800200 */
[C---:B------:R-:W-:Y:S01]  /*0360*/  ISETP.GE.U32.AND P2, PT, R11.reuse, 0x2, PT ;  /* 0x000000020b00780c */ /* 0x040fe20003f46070 */
[----:B------:R-:W-:-:S10]  /*0370*/  VIADD R16, R11, UR12 ;  /* 0x0000000c0b107c36 */ /* 0x000fd40008000000 */
[----:B------:R-:W-:Y:S05]  /*0380*/  @P0 BRA `(.L_x_3) ;  /* 0x0000000000680947 */ /* 0x000fea0003800000 */
[----:B------:R-:W0:Y:S01]  /*0390*/  LDC.64 R6, c[0x0][0x390] ;  /* 0x0000e400ff067b82 */ /* 0x000e220000000a00 */
[----:B------:R-:W-:Y:S02]  /*03a0*/  IMAD R11, R11, UR10, R10 ;  /* 0x0000000a0b0b7c24 */ /* 0x000fe4000f8e020a */
[----:B------:R-:W-:Y:S02]  /*03b0*/  IMAD.MOV.U32 R13, RZ, RZ, R3 ;  /* 0x000000ffff0d7224 */ /* 0x000fe400078e0003 */
[----:B------:R-:W-:Y:S01]  /*03c0*/  IMAD.MOV.U32 R15, RZ, RZ, R9 ;  /* 0x000000ffff0f7224 */ /* 0x000fe200078e0009 */
[C---:B0-----:R-:W-:Y:S01]  /*03d0*/  ISETP.GT.AND P0, PT, R12.reuse, R7, PT ;  /* 0x000000070c00720c */ /* 0x041fe20003f04270 */
[----:B------:R-:W-:-:S03]  /*03e0*/  VIADD R7, R12, 0xffffffff ;  /* 0xffffffff0c077836 */ /* 0x000fc60000000000 */
[----:B------:R-:W-:Y:S01]  /*03f0*/  ISETP.NE.AND P0, PT, R12, RZ, !P0 ;  /* 0x000000ff0c00720c */ /* 0x000fe20004705270 */
[----:B------:R-:W-:Y:S02]  /*0400*/  IMAD R18, R7, R6, -0x1 ;  /* 0xffffffff07127424 */ /* 0x000fe400078e0206 */
[----:B------:R-:W-:-:S10]  /*0410*/  IMAD.MOV.U32 R12, RZ, RZ, R8 ;  /* 0x000000ffff0c7224 */ /* 0x000fd400078e0008 */
.L_x_4:
[----:B------:R-:W-:-:S04]  /*0420*/  ISETP.GT.AND P1, PT, R13, UR13, PT ;  /* 0x0000000d0d007c0c */ /* 0x000fc8000bf24270 */
[----:B------:R-:W-:-:S04]  /*0430*/  ISETP.GT.AND P1, PT, R13, RZ, !P1 ;  /* 0x000000ff0d00720c */ /* 0x000fc80004f24270 */
[----:B------:R-:W-:-:S13]  /*0440*/  PLOP3.LUT P1, PT, P1, P0, PT, 0x80, 0x8 ;  /* 0x000000000008781c */ /* 0x000fda0000f21070 */
[----:B------:R-:W0:Y:S01]  /*0450*/  @P1 LDC.64 R6, c[0x0][0x388] ;  /* 0x0000e200ff061b82 */ /* 0x000e220000000a00 */
[----:B------:R-:W-:-:S05]  /*0460*/  @P1 IMAD.IADD R13, R18, 0x1, R13 ;  /* 0x00000001120d1824 */ /* 0x000fca00078e020d */
[----:B------:R-:W-:Y:S02]  /*0470*/  @P1 SHF.R.S32.HI R14, RZ, 0x1f, R13 ;  /* 0x0000001fff0e1819 */ /* 0x000fe4000001140d */
[----:B0-----:R-:W-:-:S04]  /*0480*/  @P1 IADD3 R6, P3, P4, R13, R6, R5 ;  /* 0x000000060d061210 */ /* 0x001fc80007c7e005 */
[----:B------:R-:W-:Y:S02]  /*0490*/  @P1 IADD3.X R7, PT, PT, R14, R7, RZ, P3, P4 ;  /* 0x000000070e071210 */ /* 0x000fe40001fe84ff */
[----:B------:R-:W-:-:S06]  /*04a0*/  PRMT R14, R17, 0x7610, R14 ;  /* 0x00007610110e7816 */ /* 0x000fcc000000000e */
[----:B------:R-:W2:Y:S01]  /*04b0*/  @P1 LDG.E.U8 R14, desc[UR8][R6.64] ;  /* 0x00000008060e1981 */ /* 0x000ea2000c1e1100 */
[----:B------:R-:W-:Y:S02]  /*04c0*/  VIADD R12, R12, UR11 ;  /* 0x0000000b0c0c7c36 */ /* 0x000fe40008000000 */
[----:B------:R-:W-:-:S03]  /*04d0*/  VIADD R15, R15, UR11 ;  /* 0x0000000b0f0f7c36 */ /* 0x000fc60008000000 */
[----:B------:R-:W-:Y:S01]  /*04e0*/  ISETP.GE.U32.AND P1, PT, R12, 0x3, PT ;  /* 0x000000030c00780c */ /* 0x000fe20003f26070 */
[----:B------:R-:W-:Y:S01]  /*04f0*/  IMAD.IADD R13, R4, 0x1, R15 ;  /* 0x00000001040d7824 */ /* 0x000fe200078e020f */
[----:B--2---:R0:W-:Y:S02]  /*0500*/  STS.U8 [R11], R14 ;  /* 0x0000000e0b007388 */ /* 0x0041e40000000000 */
[----:B0-----:R-:W-:-:S09]  /*0510*/  VIADD R11, R11, UR11 ;  /* 0x0000000b0b0b7c36 */ /* 0x001fd20008000000 */
[----:B------:R-:W-:Y:S05]  /*0520*/  @!P1 BRA `(.L_x_4) ;  /* 0xfffffffc00bc9947 */ /* 0x000fea000383ffff */
.L_x_3:
[----:B------:R-:W-:Y:S05]  /*0530*/  BSYNC.RECONVERGENT B1 ;  /* 0x0000000000017941 */ /* 0x000fea0003800200 */
.L_x_2:
[----:B------:R-:W-:Y:S02]  /*0540*/  VIADD R12, R16, UR4 ;  /* 0x00000004100c7c36 */ /* 0x000fe40008000000 */
[----:B------:R-:W-:Y:S01]  /*0550*/  IMAD.MOV.U32 R11, RZ, RZ, R16 ;  /* 0x000000ffff0b7224 */ /* 0x000fe200078e0010 */
[----:B------:R-:W-:Y:S06]  /*0560*/  @!P2 BRA `(.L_x_5) ;  /* 0xfffffffc0074a947 */ /* 0x000fec000383ffff */
.L_x_1:
[----:B------:R-:W-:Y:S05]  /*0570*/  BSYNC.RECONVERGENT B0 ;  /* 0x0000000000007941 */ /* 0x000fea0003800200 */
.L_x_0:
[----:B------:R-:W0:Y:S02]  /*0580*/  LDCU.U8 UR4, c[0x0][0x3a4] ;  /* 0x00007480ff0477ac */ /* 0x000e240008000000 */
[----:B0-----:R-:W-:-:S04]  /*0590*/  UPRMT UR4, UR4, 0x8880, URZ ;  /* 0x0000888004047896 */ /* 0x001fc800080000ff */
[----:B------:R-:W-:Y:S01]  /*05a0*/  UISETP.NE.AND UP0, UPT, UR4, URZ, UPT ;  /* 0x000000ff0400728c */ /* 0x000fe2000bf05270 */
[----:B------:R-:W-:Y:S08]  /*05b0*/  BAR.SYNC.DEFER_BLOCKING 0x0 ;  /* 0x0000000000007b1d */ /* 0x000ff00000010000 */
[----:B------:R-:W-:Y:S05]  /*05c0*/  BRA.U UP0, `(.L_x_6) ;  /* 0x0000000100f47547 */ /* 0x000fea000b800000 */
[----:B------:R-:W0:Y:S01]  /*05d0*/  S2UR UR5, SR_CgaCtaId ;  /* 0x00000000000579c3 */ /* 0x000e220000008800 */
[----:B------:R-:W1:Y:S01]  /*05e0*/  LDCU.U8 UR6, c[0x3][0x30] ;  /* 0x00c00600ff0677ac */ /* 0x000e620008000000 */
[----:B------:R-:W-:Y:S02]  /*05f0*/  IMAD R2, R2, UR10, R9 ;  /* 0x0000000a02027c24 */ /* 0x000fe4000f8e0209 */
[----:B------:R-:W-:Y:S01]  /*0600*/  IMAD.MOV.U32 R7, RZ, RZ, 0xff ;  /* 0x000000ffff077424 */ /* 0x000fe200078e00ff */
[----:B------:R-:W2:Y:S01]  /*0610*/  LDCU.U8 UR7, c[0x3][0x31] ;  /* 0x00c00620ff0777ac */ /* 0x000ea20008000000 */
[----:B------:R-:W-:Y:S01]  /*0620*/  UMOV UR4, 0x400 ;  /* 0x0000040000047882 */ /* 0x000fe20000000000 */
[----:B-1----:R-:W-:Y:S01]  /*0630*/  ISETP.NE.AND P1, PT, RZ, UR6, PT ;  /* 0x00000006ff007c0c */ /* 0x002fe2000bf25270 */
[----:B------:R-:W1:Y:S01]  /*0640*/  LDCU.U8 UR6, c[0x3][0x32] ;  /* 0x00c00640ff0677ac */ /* 0x000e620008000000 */
[----:B--2---:R-:W-:Y:S01]  /*0650*/  ISETP.NE.AND P4, PT, RZ, UR7, PT ;  /* 0x00000007ff007c0c */ /* 0x004fe2000bf85270 */
[----:B0-----:R-:W-:Y:S01]  /*0660*/  ULEA UR4, UR5, UR4, 0x18 ;  /* 0x0000000405047291 */ /* 0x001fe2000f8ec0ff */
[----:B------:R-:W0:Y:S05]  /*0670*/  LDCU.U8 UR5, c[0x3][0x33] ;  /* 0x00c00660ff0577ac */ /* 0x000e2a0008000000 */
[----:B------:R-:W-:-:S04]  /*0680*/  VIADD R9, R2, UR4 ;  /* 0x0000000402097c36 */ /* 0x000fc80008000000 */
[----:B------:R-:W2:Y:S04]  /*0690*/  @P1 LDS.U8 R10, [R2+UR4] ;  /* 0x00000004020a1984 */ /* 0x000ea80008000000 */
[----:B------:R-:W3:Y:S01]  /*06a0*/  @P4 LDS.U8 R6, [R2+UR4+0x1] ;  /* 0x0000010402064984 */ /* 0x000ee20008000000 */
[----:B-1----:R-:W-:Y:S01]  /*06b0*/  ISETP.NE.AND P3, PT, RZ, UR6, PT ;  /* 0x00000006ff007c0c */ /* 0x002fe2000bf65270 */
[----:B------:R-:W1:Y:S01]  /*06c0*/  LDCU.U8 UR6, c[0x3][0x34] ;  /* 0x00c00680ff0677ac */ /* 0x000e620008000000 */
[----:B0-----:R-:W-:Y:S01]  /*06d0*/  ISETP.NE.AND P0, PT, RZ, UR5, PT ;  /* 0x00000005ff007c0c */ /* 0x001fe2000bf05270 */
[----:B------:R-:W0:Y:S10]  /*06e0*/  LDCU.U8 UR5, c[0x3][0x35] ;  /* 0x00c006a0ff0577ac */ /* 0x000e340008000000 */
[----:B------:R-:W4:Y:S01]  /*06f0*/  @P3 LDS.U8 R8, [R2+UR4+0x2] ;  /* 0x0000020402083984 */ /* 0x000f220008000000 */
[----:B------:R-:W5:Y:S01]  /*0700*/  LDCU.U8 UR4, c[0x3][0x36] ;  /* 0x00c006c0ff0477ac */ /* 0x000f620008000000 */
[----:B-1----:R-:W-:-:S02]  /*0710*/  ISETP.NE.AND P2, PT, RZ, UR6, PT ;  /* 0x00000006ff007c0c */ /* 0x002fc4000bf45270 */
[----:B------:R-:W1:Y:S11]  /*0720*/  @P0 LDS.U8 R4, [R9+UR10] ;  /* 0x0000000a09040984 */ /* 0x000e760008000000 */
[----:B------:R-:W1:Y:S01]  /*0730*/  @P2 LDS.U8 R2, [R9+UR10+0x1] ;  /* 0x0000010a09022984 */ /* 0x000e620008000000 */
[----:B--2---:R-:W-:-:S02]  /*0740*/  @P1 PRMT R7, R10, 0x7610, R7 ;  /* 0x000076100a071816 */ /* 0x004fc40000000007 */
[----:B0-----:R-:W-:Y:S01]  /*0750*/  ISETP.NE.AND P1, PT, RZ, UR5, PT ;  /* 0x00000005ff007c0c */ /* 0x001fe2000bf25270 */
[----:B------:R-:W0:Y:S01]  /*0760*/  LDCU.U8 UR5, c[0x3][0x37] ;  /* 0x00c006e0ff0577ac */ /* 0x000e220008000000 */
[----:B------:R-:W-:-:S04]  /*0770*/  @P4 LOP3.LUT R10, R7, 0xff, RZ, 0xc0, !PT ;  /* 0x000000ff070a4812 */ /* 0x000fc800078ec0ff */
[----:B---3--:R-:W-:-:S04]  /*0780*/  @P4 VIMNMX.U16x2 R6, PT, PT, R10, R6, PT ;  /* 0x000000060a064248 */ /* 0x008fc80003fe0200 */
[----:B------:R-:W-:Y:S02]  /*0790*/  @P4 PRMT R7, R6, 0x7610, R7 ;  /* 0x0000761006074816 */ /* 0x000fe40000000007 */
[----:B-----5:R-:W-:Y:S01]  /*07a0*/  ISETP.NE.AND P4, PT, RZ, UR4, PT ;  /* 0x00000004ff007c0c */ /* 0x020fe2000bf85270 */
[----:B------:R-:W2:Y:S01]  /*07b0*/  @P1 LDS.U8 R6, [R9+UR10+0x2] ;  /* 0x0000020a09061984 */ /* 0x000ea20008000000 */
[----:B------:R-:W-:Y:S01]  /*07c0*/  @P3 LOP3.LUT R10, R7, 0xff, RZ, 0xc0, !PT ;  /* 0x000000ff070a3812 */ /* 0x000fe200078ec0ff */
[----:B------:R-:W3:Y:S03]  /*07d0*/  LDCU.U8 UR4, c[0x3][0x38] ;  /* 0x00c00700ff0477ac */ /* 0x000ee60008000000 */
[----:B----4-:R-:W-:Y:S01]  /*07e0*/  @P3 VIMNMX.U16x2 R8, PT, PT, R10, R8, PT ;  /* 0x000000080a083248 */ /* 0x010fe20003fe0200 */
[----:B------:R-:W-:-:S03]  /*07f0*/  VIADD R10, R9, UR10 ;  /* 0x0000000a090a7c36 */ /* 0x000fc60008000000 */
[----:B------:R-:W-:Y:S02]  /*0800*/  @P3 PRMT R7, R8, 0x7610, R7 ;  /* 0x0000761008073816 */ /* 0x000fe40000000007 */
[----:B0-----:R-:W-:Y:S01]  /*0810*/  ISETP.NE.AND P3, PT, RZ, UR5, PT ;  /* 0x00000005ff007c0c */ /* 0x001fe2000bf65270 */
[----:B------:R-:W0:Y:S01]  /*0820*/  @P4 LDS.U8 R8, [R10+UR10] ;  /* 0x0000000a0a084984 */ /* 0x000e220008000000 */
[----:B------:R-:W-:-:S04]  /*0830*/  @P0 LOP3.LUT R12, R7, 0xff, RZ, 0xc0, !PT ;  /* 0x000000ff070c0812 */ /* 0x000fc800078ec0ff */
[----:B-1----:R-:W-:Y:S01]  /*0840*/  @P0 VIMNMX.U16x2 R4, PT, PT, R12, R4, PT ;  /* 0x000000040c040248 */ /* 0x002fe20003fe0200 */
[----:B---3--:R-:W-:-:S03]  /*0850*/  UISETP.NE.AND UP0, UPT, UR4, URZ, UPT ;  /* 0x000000ff0400728c */ /* 0x008fc6000bf05270 */
[----:B------:R-:W-:-:S03]  /*0860*/  @P0 PRMT R7, R4, 0x7610, R7 ;  /* 0x0000761004070816 */ /* 0x000fc60000000007 */
[----:B------:R-:W1:Y:S01]  /*0870*/  @P3 LDS.U8 R4, [R10+UR10+0x1] ;  /* 0x0000010a0a043984 */ /* 0x000e620008000000 */
[----:B------:R-:W-:-:S04]  /*0880*/  @P2 LOP3.LUT R12, R7, 0xff, RZ, 0xc0, !PT ;  /* 0x000000ff070c2812 */ /* 0x000fc800078ec0ff */
[----:B------:R-:W-:-:S04]  /*0890*/  @P2 VIMNMX.U16x2 R2, PT, PT, R12, R2, PT ;  /* 0x000000020c022248 */ /* 0x000fc80003fe0200 */
[----:B------:R-:W-:-:S04]  /*08a0*/  @P2 PRMT R7, R2, 0x7610, R7 ;  /* 0x0000761002072816 */ /* 0x000fc80000000007 */
[----:B------:R-:W-:-:S04]  /*08b0*/  @P1 LOP3.LUT R2, R7, 0xff, RZ, 0xc0, !PT ;  /* 0x000000ff07021812 */ /* 0x000fc800078ec0ff */
[----:B--2---:R-:W-:-:S04]  /*08c0*/  @P1 VIMNMX.U16x2 R2, PT, PT, R2, R6, PT ;  /* 0x0000000602021248 */ /* 0x004fc80003fe0200 */
[----:B------:R-:W-:-:S04]  /*08d0*/  @P1 PRMT R7, R2, 0x7610, R7 ;  /* 0x0000761002071816 */ /* 0x000fc80000000007 */
[----:B------:R-:W-:-:S04]  /*08e0*/  @P4 LOP3.LUT R2, R7, 0xff, RZ, 0xc0, !PT ;  /* 0x000000ff07024812 */ /* 0x000fc800078ec0ff */
[----:B0-----:R-:W-:-:S04]  /*08f0*/  @P4 VIMNMX.U16x2 R2, PT, PT, R2, R8, PT ;  /* 0x0000000802024248 */ /* 0x001fc80003fe0200 */
[----:B------:R-:W-:-:S04]  /*0900*/  @P4 PRMT R7, R2, 0x7610, R7 ;  /* 0x0000761002074816 */ /* 0x000fc80000000007 */
[----:B------:R-:W-:-:S04]  /*0910*/  @P3 LOP3.LUT R2, R7, 0xff, RZ, 0xc0, !PT ;  /* 0x000000ff07023812 */ /* 0x000fc800078ec0ff */
[----:B-1----:R-:W-:-:S04]  /*0920*/  @P3 VIMNMX.U16x2 R2, PT, PT, R2, R4, PT ;  /* 0x0000000402023248 */ /* 0x002fc80003fe0200 */
[----:B------:R-:W-:Y:S01]  /*0930*/  @P3 PRMT R7, R2, 0x7610, R7 ;  /* 0x0000761002073816 */ /* 0x000fe20000000007 */
[----:B------:R-:W-:Y:S06]  /*0940*/  BRA.U !UP0, `(.L_x_7) ;  /* 0x0000000508007547 */ /* 0x000fec000b800000 */
[----:B------:R-:W0:Y:S01]  /*0950*/  LDS.U8 R10, [R10+UR10+0x2] ;  /* 0x0000020a0a0a7984 */ /* 0x000e220008000000 */
[----:B------:R-:W-:-:S04]  /*0960*/  LOP3.LUT R2, R7, 0xff, RZ, 0xc0, !PT ;  /* 0x000000ff07027812 */ /* 0x000fc800078ec0ff */
[----:B0-----:R-:W-:-:S04]  /*0970*/  VIMNMX.U16x2 R2, PT, PT, R2, R10, PT ;  /* 0x0000000a02027248 */ /* 0x001fc80003fe0200 */
[----:B------:R-:W-:Y:S01]  /*0980*/  PRMT R7, R2, 0x7610, R7 ;  /* 0x0000761002077816 */ /* 0x000fe20000000007 */
[----:B------:R-:W-:Y:S06]  /*0990*/  BRA `(.L_x_7) ;  /* 0x0000000000ec7947 */ /* 0x000fec0003800000 */
.L_x_6:
[----:B------:R-:W0:Y:S01]  /*09a0*/  S2UR UR5, SR_CgaCtaId ;  /* 0x00000000000579c3 */ /* 0x000e220000008800 */
[----:B------:R-:W1:Y:S01]  /*09b0*/  LDCU.U8 UR6, c[0x3][0x30] ;  /* 0x00c00600ff0677ac */ /* 0x000e620008000000 */
[----:B------:R-:W-:Y:S01]  /*09c0*/  IMAD R9, R2, UR10, R9 ;  /* 0x0000000a02097c24 */ /* 0x000fe2000f8e0209 */
[----:B------:R-:W-:Y:S01]  /*09d0*/  PRMT R7, RZ, 0x7610, R7 ;  /* 0x00007610ff077816 */ /* 0x000fe20000000007 */
        /* <DEDUP_REMOVED lines=14> */
[----:B------:R4:W5:Y:S01]  /*0ac0*/  @P0 LDS.U8 R8, [R9+UR4+0x2] ;  /* 0x0000020409080984 */ /* 0x0009620008000000 */
[----:B------:R-:W3:Y:S01]  /*0ad0*/  LDCU.U8 UR4, c[0x3][0x36] ;  /* 0x00c006c0ff0477ac */ /* 0x000ee20008000000 */
[----:B-1----:R-:W-:-:S02]  /*0ae0*/  ISETP.NE.AND P2, PT, RZ, UR6, PT ;  /* 0x00000006ff007c0c */ /* 0x002fc4000bf45270 */
[----:B------:R-:W1:Y:S01]  /*0af0*/  @P1 LDS.U8 R6, [R10+UR10] ;  /* 0x0000000a0a061984 */ /* 0x000e620008000000 */
[----:B----4-:R-:W-:Y:S01]  /*0b00*/  VIADD R9, R10, UR10 ;  /* 0x0000000a0a097c36 */ /* 0x010fe20008000000 */
[----:B--2---:R-:W-:Y:S02]  /*0b10*/  @P3 PRMT R7, R2, 0x7610, R7 ;  /* 0x0000761002073816 */ /* 0x004fe40000000007 */
[----:B0-----:R-:W-:-:S07]  /*0b20*/  ISETP.NE.AND P3, PT, RZ, UR5, PT ;  /* 0x00000005ff007c0c */ /* 0x001fce000bf65270 */
[----:B------:R-:W0:Y:S01]  /*0b30*/  @P2 LDS.U8 R2, [R10+UR10+0x1] ;  /* 0x0000010a0a022984 */ /* 0x000e220008000000 */
[----:B------:R-:W-:Y:S01]  /*0b40*/  @P4 LOP3.LUT R12, R7, 0xff, RZ, 0xc0, !PT ;  /* 0x000000ff070c4812 */ /* 0x000fe200078ec0ff */
[----:B------:R-:W2:Y:S03]  /*0b50*/  LDCU.U8 UR5, c[0x3][0x37] ;  /* 0x00c006e0ff0577ac */ /* 0x000ea60008000000 */
[----:B---3--:R-:W-:-:S04]  /*0b60*/  @P4 VIMNMX.U16x2 R4, PT, PT, R12, R4, !PT ;  /* 0x000000040c044248 */ /* 0x008fc80007fe0200 */
[----:B------:R-:W-:Y:S02]  /*0b70*/  @P4 PRMT R7, R4, 0x7610, R7 ;  /* 0x0000761004074816 */ /* 0x000fe40000000007 */
[----:B------:R-:W-:Y:S01]  /*0b80*/  ISETP.NE.AND P4, PT, RZ, UR4, PT ;  /* 0x00000004ff007c0c */ /* 0x000fe2000bf85270 */
[----:B------:R3:W4:Y:S01]  /*0b90*/  @P3 LDS.U8 R4, [R10+UR10+0x2] ;  /* 0x0000020a0a043984 */ /* 0x0007220008000000 */
[----:B------:R-:W-:Y:S01]  /*0ba0*/  @P0 LOP3.LUT R12, R7, 0xff, RZ, 0xc0, !PT ;  /* 0x000000ff070c0812 */ /* 0x000fe200078ec0ff */
[----:B------:R-:W3:Y:S03]  /*0bb0*/  LDCU.U8 UR4, c[0x3][0x38] ;  /* 0x00c00700ff0477ac */ /* 0x000ee60008000000 */
[----:B-----5:R-:W-:-:S04]  /*0bc0*/  @P0 VIMNMX.U16x2 R8, PT, PT, R12, R8, !PT ;  /* 0x000000080c080248 */ /* 0x020fc80007fe0200 */
[----:B------:R-:W-:Y:S02]  /*0bd0*/  @P0 PRMT R7, R8, 0x7610, R7 ;  /* 0x0000761008070816 */ /* 0x000fe40000000007 */
[----:B--2---:R-:W-:Y:S01]  /*0be0*/  ISETP.NE.AND P0, PT, RZ, UR5, PT ;  /* 0x00000005ff007c0c */ /* 0x004fe2000bf05270 */
[----:B------:R-:W2:Y:S01]  /*0bf0*/  @P4 LDS.U8 R8, [R9+UR10] ;  /* 0x0000000a09084984 */ /* 0x000ea20008000000 */
[----:B------:R-:W-:-:S04]  /*0c00*/  @P1 LOP3.LUT R12, R7, 0xff, RZ, 0xc0, !PT ;  /* 0x000000ff070c1812 */ /* 0x000fc800078ec0ff */
[----:B-1----:R-:W-:-:S04]  /*0c10*/  @P1 VIMNMX.U16x2 R6, PT, PT, R12, R6, !PT ;  /* 0x000000060c061248 */ /* 0x002fc80007fe0200 */
[----:B------:R-:W-:Y:S02]  /*0c20*/  @P1 PRMT R7, R6, 0x7610, R7 ;  /* 0x0000761006071816 */ /* 0x000fe40000000007 */
[----:B---3--:R-:W-:Y:S01]  /*0c30*/  ISETP.NE.AND P1, PT, RZ, UR4, PT ;  /* 0x00000004ff007c0c */ /* 0x008fe2000bf25270 */
[----:B------:R-:W1:Y:S01]  /*0c40*/  @P0 LDS.U8 R6, [R9+UR10+0x1] ;  /* 0x0000010a09060984 */ /* 0x000e620008000000 */
[----:B------:R-:W-:-:S04]  /*0c50*/  @P2 LOP3.LUT R10, R7, 0xff, RZ, 0xc0, !PT ;  /* 0x000000ff070a2812 */ /* 0x000fc800078ec0ff */
[----:B0-----:R-:W-:-:S04]  /*0c60*/  @P2 VIMNMX.U16x2 R2, PT, PT, R10, R2, !PT ;  /* 0x000000020a022248 */ /* 0x001fc80007fe0200 */
[----:B------:R-:W-:-:S03]  /*0c70*/  @P2 PRMT R7, R2, 0x7610, R7 ;  /* 0x0000761002072816 */ /* 0x000fc60000000007 */
[----:B------:R-:W0:Y:S01]  /*0c80*/  @P1 LDS.U8 R2, [R9+UR10+0x2] ;  /* 0x0000020a09021984 */ /* 0x000e220008000000 */
[----:B------:R-:W-:-:S04]  /*0c90*/  @P3 LOP3.LUT R10, R7, 0xff, RZ, 0xc0, !PT ;  /* 0x000000ff070a3812 */ /* 0x000fc800078ec0ff */
[----:B----4-:R-:W-:-:S04]  /*0ca0*/  @P3 VIMNMX.U16x2 R4, PT, PT, R10, R4, !PT ;  /* 0x000000040a043248 */ /* 0x010fc80007fe0200 */
[----:B------:R-:W-:-:S04]  /*0cb0*/  @P3 PRMT R7, R4, 0x7610, R7 ;  /* 0x0000761004073816 */ /* 0x000fc80000000007 */
[----:B------:R-:W-:-:S04]  /*0cc0*/  @P4 LOP3.LUT R4, R7, 0xff, RZ, 0xc0, !PT ;  /* 0x000000ff07044812 */ /* 0x000fc800078ec0ff */
[----:B--2---:R-:W-:-:S04]  /*0cd0*/  @P4 VIMNMX.U16x2 R4, PT, PT, R4, R8, !PT ;  /* 0x0000000804044248 */ /* 0x004fc80007fe0200 */
[----:B------:R-:W-:-:S04]  /*0ce0*/  @P4 PRMT R7, R4, 0x7610, R7 ;  /* 0x0000761004074816 */ /* 0x000fc80000000007 */
[----:B------:R-:W-:-:S04]  /*0cf0*/  @P0 LOP3.LUT R4, R7, 0xff, RZ, 0xc0, !PT ;  /* 0x000000ff07040812 */ /* 0x000fc800078ec0ff */
[----:B-1----:R-:W-:-:S04]  /*0d00*/  @P0 VIMNMX.U16x2 R4, PT, PT, R4, R6, !PT ;  /* 0x0000000604040248 */ /* 0x002fc80007fe0200 */
[----:B------:R-:W-:-:S04]  /*0d10*/  @P0 PRMT R7, R4, 0x7610, R7 ;  /* 0x0000761004070816 */ /* 0x000fc80000000007 */
[----:B------:R-:W-:-:S04]  /*0d20*/  @P1 LOP3.LUT R4, R7, 0xff, RZ, 0xc0, !PT ;  /* 0x000000ff07041812 */ /* 0x000fc800078ec0ff */
[----:B0-----:R-:W-:-:S04]  /*0d30*/  @P1 VIMNMX.U16x2 R2, PT, PT, R4, R2, !PT ;  /* 0x0000000204021248 */ /* 0x001fc80007fe0200 */
[----:B------:R-:W-:-:S07]  /*0d40*/  @P1 PRMT R7, R2, 0x7610, R7 ;  /* 0x0000761002071816 */ /* 0x000fce0000000007 */
.L_x_7:
[----:B------:R-:W0:Y:S02]  /*0d50*/  LDCU.64 UR6, c[0x0][0x390] ;  /* 0x00007200ff0677ac */ /* 0x000e240008000a00 */
[----:B0-----:R-:W-:-:S04]  /*0d60*/  ISETP.GE.AND P0, PT, R0, UR7, PT ;  /* 0x0000000700007c0c */ /* 0x001fc8000bf06270 */
[----:B------:R-:W-:-:S13]  /*0d70*/  ISETP.GE.OR P0, PT, R3, UR6, P0 ;  /* 0x0000000603007c0c */ /* 0x000fda0008706670 */
[----:B------:R-:W-:Y:S05]  /*0d80*/  @P0 EXIT ;  /* 0x000000000000094d */ /* 0x000fea0003800000 */
[----:B------:R-:W0:Y:S01]  /*0d90*/  LDCU.64 UR4, c[0x0][0x380] ;  /* 0x00007000ff0477ac */ /* 0x000e220008000a00 */
[----:B------:R-:W-:-:S05]  /*0da0*/  IMAD R0, R0, UR6, R3 ;  /* 0x0000000600007c24 */ /* 0x000fca000f8e0203 */
[----:B0-----:R-:W-:Y:S02]  /*0db0*/  IADD3 R2, P0, P1, R0, UR4, R5 ;  /* 0x0000000400027c10 */ /* 0x001fe4000f91e005 */
[----:B------:R-:W-:-:S04]  /*0dc0*/  SHF.R.S32.HI R0, RZ, 0x1f, R0 ;  /* 0x0000001fff007819 */ /* 0x000fc80000011400 */
[----:B------:R-:W-:-:S05]  /*0dd0*/  IADD3.X R3, PT, PT, R0, UR5, RZ, P0, P1 ;  /* 0x0000000500037c10 */ /* 0x000fca00087e24ff */
[----:B------:R-:W-:Y:S01]  /*0de0*/  STG.E.U8 desc[UR8][R2.64], R7 ;  /* 0x0000000702007986 */ /* 0x000fe2000c101108 */
[----:B------:R-:W-:Y:S05]  /*0df0*/  EXIT ;  /* 0x000000000000794d */ /* 0x000fea0003800000 */
.L_x_8:
[----:B------:R-:W-:-:S00]  /*0e00*/  BRA `(.L_x_8) ;  /* 0xfffffffc00fc7947 */ /* 0x000fc0000383ffff */
[----:B------:R-:W-:-:S00]  /*0e10*/  NOP ;  /* 0x0000000000007918 */ /* 0x000fc00000000000 */
        /* <DEDUP_REMOVED lines=14> */
.L_x_56:


//--------------------- .text._Z11postprocessP6uchar3S0_PhS1_ --------------------------
	.section	.text._Z11postprocessP6uchar3S0_PhS1_,"ax",@progbits
	.align	128
        .global         _Z11postprocessP6uchar3S0_PhS1_
        .type           _Z11postprocessP6uchar3S0_PhS1_,@function
        .size           _Z11postprocessP6uchar3S0_PhS1_,(.L_x_57 - _Z11postprocessP6uchar3S0_PhS1_)
        .other          _Z11postprocessP6uchar3S0_PhS1_,@"STO_CUDA_ENTRY STV_DEFAULT"
_Z11postprocessP6uchar3S0_PhS1_:
.text._Z11postprocessP6uchar3S0_PhS1_:
[----:B------:R-:W-:Y:S08]  /*0000*/  LDC R1, c[0x0][0x37c] ;  /* 0x0000df00ff017b82 */ /* 0x000ff00000000800 */
[----:B------:R-:W0:Y:S01]  /*0010*/  LDC R0, c[0x3][0x4] ;  /* 0x00c00100ff007b82 */ /* 0x000e220000000800 */
[----:B------:R-:W0:Y:S01]  /*0020*/  LDCU.64 UR6, c[0x3][0x8] ;  /* 0x00c00100ff0677ac */ /* 0x000e220008000a00 */
[----:B------:R-:W1:Y:S06]  /*0030*/  LDCU UR5, c[0x0][0x360] ;  /* 0x00006c00ff0577ac */ /* 0x000e6c0008000800 */
[----:B------:R-:W2:Y:S01]  /*0040*/  S2UR UR4, SR_CTAID.X ;  /* 0x00000000000479c3 */ /* 0x000ea20000002500 */
[----:B------:R-:W3:Y:S07]  /*0050*/  LDCU.64 UR8, c[0x0][0x390] ;  /* 0x00007200ff0877ac */ /* 0x000eee0008000a00 */
[----:B------:R-:W4:Y:S01]  /*0060*/  LDC.64 R6, c[0x0][0x388] ;  /* 0x0000e200ff067b82 */ /* 0x000f220000000a00 */
[----:B0-----:R-:W-:-:S04]  /*0070*/  IMAD R0, R0, UR7, RZ ;  /* 0x0000000700007c24 */ /* 0x001fc8000f8e02ff */
[----:B------:R-:W0:Y:S01]  /*0080*/  I2F.U32.RP R4, R0 ;  /* 0x0000000000047306 */ /* 0x000e220000209000 */
[----:B------:R-:W-:Y:S01]  /*0090*/  IMAD.MOV R5, RZ, RZ, -R0 ;  /* 0x000000ffff057224 */ /* 0x000fe200078e0a00 */
[----:B------:R-:W-:-:S06]  /*00a0*/  ISETP.NE.U32.AND P2, PT, R0, RZ, PT ;  /* 0x000000ff0000720c */ /* 0x000fcc0003f45070 */
[----:B0-----:R-:W0:Y:S02]  /*00b0*/  MUFU.RCP R4, R4 ;  /* 0x0000000400047308 */ /* 0x001e240000001000 */
[----:B0-----:R-:W-:-:S06]  /*00c0*/  IADD3 R2, PT, PT, R4, 0xffffffe, RZ ;  /* 0x0ffffffe04027810 */ /* 0x001fcc0007ffe0ff */
[----:B------:R0:W5:Y:S02]  /*00d0*/  F2I.FTZ.U32.TRUNC.NTZ R3, R2 ;  /* 0x0000000200037305 */ /* 0x000164000021f000 */
[----:B0-----:R-:W-:Y:S02]  /*00e0*/  HFMA2 R2, -RZ, RZ, 0, 0 ;  /* 0x00000000ff027431 */ /* 0x001fe400000001ff */
[----:B-----5:R-:W-:-:S04]  /*00f0*/  IMAD R5, R5, R3, RZ ;  /* 0x0000000305057224 */ /* 0x020fc800078e02ff */
[----:B------:R-:W-:Y:S02]  /*0100*/  IMAD.HI.U32 R3, R3, R5, R2 ;  /* 0x0000000503037227 */ /* 0x000fe400078e0002 */
[----:B------:R-:W1:Y:S04]  /*0110*/  S2R R2, SR_TID.X ;  /* 0x0000000000027919 */ /* 0x000e680000002100 */
[----:B--2---:R-:W-:-:S04]  /*0120*/  IMAD.HI.U32 R3, R3, UR4, RZ ;  /* 0x0000000403037c27 */ /* 0x004fc8000f8e00ff */
[----:B------:R-:W-:-:S04]  /*0130*/  IMAD.MOV R5, RZ, RZ, -R3 ;  /* 0x000000ffff057224 */ /* 0x000fc800078e0a03 */
[----:B------:R-:W-:-:S05]  /*0140*/  IMAD R5, R0, R5, UR4 ;  /* 0x0000000400057e24 */ /* 0x000fca000f8e0205 */
[----:B------:R-:W-:-:S13]  /*0150*/  ISETP.GE.U32.AND P0, PT, R5, R0, PT ;  /* 0x000000000500720c */ /* 0x000fda0003f06070 */
[----:B------:R-:W-:Y:S01]  /*0160*/  @P0 IADD3 R5, PT, PT, -R0, R5, RZ ;  /* 0x0000000500050210 */ /* 0x000fe20007ffe1ff */
[----:B------:R-:W-:-:S03]  /*0170*/  @P0 VIADD R3, R3, 0x1 ;  /* 0x0000000103030836 */ /* 0x000fc60000000000 */
[----:B------:R-:W-:-:S13]  /*0180*/  ISETP.GE.U32.AND P1, PT, R5, R0, PT ;  /* 0x000000000500720c */ /* 0x000fda0003f26070 */
[----:B------:R-:W-:Y:S02]  /*0190*/  @P1 IADD3 R3, PT, PT, R3, 0x1, RZ ;  /* 0x0000000103031810 */ /* 0x000fe40007ffe0ff */
[----:B------:R-:W-:Y:S01]  /*01a0*/  @!P2 LOP3.LUT R3, RZ, R0, RZ, 0x33, !PT ;  /* 0x00000000ff03a212 */ /* 0x000fe200078e33ff */
[----:B------:R-:W-:-:S04]  /*01b0*/  IMAD.MOV R0, RZ, RZ, -R0 ;  /* 0x000000ffff007224 */ /* 0x000fc800078e0a00 */
[C---:B------:R-:W-:Y:S02]  /*01c0*/  IMAD R5, R3.reuse, R0, UR4 ;  /* 0x0000000403057e24 */ /* 0x040fe4000f8e0200 */
[----:B------:R-:W-:Y:S02]  /*01d0*/  IMAD R11, R3, UR6, RZ ;  /* 0x00000006030b7c24 */ /* 0x000fe4000f8e02ff */
[----:B-1----:R-:W-:Y:S01]  /*01e0*/  IMAD R5, R5, UR5, R2 ;  /* 0x0000000505057c24 */ /* 0x002fe2000f8e0202 */
[----:B------:R-:W0:Y:S01]  /*01f0*/  LDCU.64 UR4, c[0x0][0x358] ;  /* 0x00006b00ff0477ac */ /* 0x000e220008000a00 */
[----:B------:R-:W1:Y:S03]  /*0200*/  LDC.64 R2, c[0x0][0x380] ;  /* 0x0000e000ff027b82 */ /* 0x000e660000000a00 */
[----:B------:R-:W-:Y:S02]  /*0210*/  IADD3 R4, P0, PT, R11, R5, RZ ;  /* 0x000000050b047210 */ /* 0x000fe40007f1e0ff */
[----:B------:R-:W-:-:S04]  /*0220*/  SHF.R.S32.HI R0, RZ, 0x1f, R5 ;  /* 0x0000001fff007819 */ /* 0x000fc80000011405 */
[----:B------:R-:W-:Y:S02]  /*0230*/  IADD3.X R10, PT, PT, RZ, R0, RZ, P0, !PT ;  /* 0x00000000ff0a7210 */ /* 0x000fe400007fe4ff */
[----:B---3--:R-:W-:-:S04]  /*0240*/  IADD3 R8, P0, PT, R4, UR8, RZ ;  /* 0x0000000804087c10 */ /* 0x008fc8000ff1e0ff */
[----:B------:R-:W-:-:S05]  /*0250*/  IADD3.X R9, PT, PT, R10, UR9, RZ, P0, !PT ;  /* 0x000000090a097c10 */ /* 0x000fca00087fe4ff */
[----:B0-----:R-:W2:Y:S01]  /*0260*/  LDG.E.U8 R8, desc[UR4][R8.64] ;  /* 0x0000000408087981 */ /* 0x001ea2000c1e1100 */
[----:B----4-:R-:W-:-:S04]  /*0270*/  IMAD.WIDE.U32 R6, R11, 0x3, R6 ;  /* 0x000000030b067825 */ /* 0x010fc800078e0006 */
[----:B-1----:R-:W-:Y:S01]  /*0280*/  IMAD.WIDE.U32 R2, R11, 0x3, R2 ;  /* 0x000000030b027825 */ /* 0x002fe200078e0002 */
[----:B--2---:R-:W-:-:S13]  /*0290*/  ISETP.NE.AND P0, PT, R8, RZ, PT ;  /* 0x000000ff0800720c */ /* 0x004fda0003f05270 */
[----:B------:R-:W-:Y:S05]  /*02a0*/  @P0 BRA `(.L_x_9) ;  /* 0x00000000006c0947 */ /* 0x000fea0003800000 */
[----:B------:R-:W0:Y:S02]  /*02b0*/  LDCU.64 UR6, c[0x0][0x398] ;  /* 0x00007300ff0677ac */ /* 0x000e240008000a00 */
[----:B0-----:R-:W-:-:S04]  /*02c0*/  IADD3 R8, P0, PT, R4, UR6, RZ ;  /* 0x0000000604087c10 */ /* 0x001fc8000ff1e0ff */
[----:B------:R-:W-:-:S05]  /*02d0*/  IADD3.X R9, PT, PT, R10, UR7, RZ, P0, !PT ;  /* 0x000000070a097c10 */ /* 0x000fca00087fe4ff */
[----:B------:R-:W2:Y:S02]  /*02e0*/  LDG.E.U8 R8, desc[UR4][R8.64] ;  /* 0x0000000408087981 */ /* 0x000ea4000c1e1100 */
[----:B--2---:R-:W-:-:S13]  /*02f0*/  ISETP.NE.AND P0, PT, R8, RZ, PT ;  /* 0x000000ff0800720c */ /* 0x004fda0003f05270 */
[----:B------:R-:W-:Y:S05]  /*0300*/  @P0 EXIT ;  /* 0x000000000000094d */ /* 0x000fea0003800000 */
[----:B------:R-:W-:-:S04]  /*0310*/  IMAD.WIDE.U32 R2, R5, 0x3, R2 ;  /* 0x0000000305027825 */ /* 0x000fc800078e0002 */
[----:B------:R-:W-:Y:S02]  /*0320*/  IMAD R9, R0, 0x3, RZ ;  /* 0x0000000300097824 */ /* 0x000fe400078e02ff */
[----:B------:R-:W-:-:S04]  /*0330*/  IMAD.WIDE.U32 R4, R5, 0x3, R6 ;  /* 0x0000000305047825 */ /* 0x000fc800078e0006 */
[----:B------:R-:W-:Y:S01]  /*0340*/  IMAD.IADD R3, R3, 0x1, R9 ;  /* 0x0000000103037824 */ /* 0x000fe200078e0209 */
[----:B------:R-:W-:-:S04]  /*0350*/  IADD3 R5, PT, PT, R9, R5, RZ ;  /* 0x0000000509057210 */ /* 0x000fc80007ffe0ff */
[----:B------:R-:W2:Y:S04]  /*0360*/  LDG.E.U8 R0, desc[UR4][R2.64] ;  /* 0x0000000402007981 */ /* 0x000ea8000c1e1100 */
[----:B------:R-:W2:Y:S02]  /*0370*/  LDG.E.U8 R7, desc[UR4][R4.64] ;  /* 0x0000000404077981 */ /* 0x000ea4000c1e1100 */
[----:B--2---:R-:W-:-:S05]  /*0380*/  IMAD.IADD R0, R0, 0x1, R7 ;  /* 0x0000000100007824 */ /* 0x004fca00078e0207 */
[----:B------:R-:W-:Y:S02]  /*0390*/  SHF.R.U32.HI R7, RZ, 0x1, R0 ;  /* 0x00000001ff077819 */ /* 0x000fe40000011600 */
[----:B------:R-:W2:Y:S04]  /*03a0*/  LDG.E.U8 R0, desc[UR4][R2.64+0x1] ;  /* 0x0000010402007981 */ /* 0x000ea8000c1e1100 */
[----:B------:R-:W-:Y:S04]  /*03b0*/  STG.E.U8 desc[UR4][R2.64], R7 ;  /* 0x0000000702007986 */ /* 0x000fe8000c101104 */
[----:B------:R-:W2:Y:S02]  /*03c0*/  LDG.E.U8 R9, desc[UR4][R4.64+0x1] ;  /* 0x0000010404097981 */ /* 0x000ea4000c1e1100 */
[----:B--2---:R-:W-:-:S04]  /*03d0*/  IADD3 R0, PT, PT, R0, R9, RZ ;  /* 0x0000000900007210 */ /* 0x004fc80007ffe0ff */
[----:B------:R-:W-:Y:S02]  /*03e0*/  SHF.R.U32.HI R9, RZ, 0x1, R0 ;  /* 0x00000001ff097819 */ /* 0x000fe40000011600 */
[----:B------:R-:W2:Y:S04]  /*03f0*/  LDG.E.U8 R0, desc[UR4][R2.64+0x2] ;  /* 0x0000020402007981 */ /* 0x000ea8000c1e1100 */
[----:B------:R-:W-:Y:S04]  /*0400*/  STG.E.U8 desc[UR4][R2.64+0x1], R9 ;  /* 0x0000010902007986 */ /* 0x000fe8000c101104 */
[----:B------:R-:W2:Y:S02]  /*0410*/  LDG.E.U8 R11, desc[UR4][R4.64+0x2] ;  /* 0x00000204040b7981 */ /* 0x000ea4000c1e1100 */
[----:B--2---:R-:W-:-:S05]  /*0420*/  IMAD.IADD R0, R0, 0x1, R11 ;  /* 0x0000000100007824 */ /* 0x004fca00078e020b */
[----:B------:R-:W-:-:S05]  /*0430*/  SHF.R.U32.HI R11, RZ, 0x1, R0 ;  /* 0x00000001ff0b7819 */ /* 0x000fca0000011600 */
[----:B------:R-:W-:Y:S01]  /*0440*/  STG.E.U8 desc[UR4][R2.64+0x2], R11 ;  /* 0x0000020b02007986 */ /* 0x000fe2000c101104 */
[----:B------:R-:W-:Y:S05]  /*0450*/  EXIT ;  /* 0x000000000000794d */ /* 0x000fea0003800000 */
.L_x_9:
[----:B------:R-:W-:Y:S02]  /*0460*/  IMAD R15, R0, 0x3, RZ ;  /* 0x00000003000f7824 */ /* 0x000fe400078e02ff */
[----:B------:R-:W-:-:S05]  /*0470*/  IMAD.WIDE.U32 R6, R5, 0x3, R6 ;  /* 0x0000000305067825 */ /* 0x000fca00078e0006 */
[----:B------:R-:W-:-:S05]  /*0480*/  IADD3 R7, PT, PT, R15, R7, RZ ;  /* 0x000000070f077210 */ /* 0x000fca0007ffe0ff */
[----:B------:R-:W2:Y:S04]  /*0490*/  LDG.E.U8 R9, desc[UR4][R6.64] ;  /* 0x0000000406097981 */ /* 0x000ea8000c1e1100 */
[----:B------:R-:W3:Y:S04]  /*04a0*/  LDG.E.U8 R11, desc[UR4][R6.64+0x1] ;  /* 0x00000104060b7981 */ /* 0x000ee8000c1e1100 */
[----:B------:R-:W4:Y:S01]  /*04b0*/  LDG.E.U8 R13, desc[UR4][R6.64+0x2] ;  /* 0x00000204060d7981 */ /* 0x000f22000c1e1100 */
[----:B------:R-:W-:-:S05]  /*04c0*/  IMAD.WIDE.U32 R2, R5, 0x3, R2 ;  /* 0x0000000305027825 */ /* 0x000fca00078e0002 */
[----:B------:R-:W-:-:S05]  /*04d0*/  IADD3 R3, PT, PT, R3, R15, RZ ;  /* 0x0000000f03037210 */ /* 0x000fca0007ffe0ff */
[----:B--2---:R-:W-:Y:S04]  /*04e0*/  STG.E.U8 desc[UR4][R2.64], R9 ;  /* 0x0000000902007986 */ /* 0x004fe8000c101104 */
[----:B---3--:R-:W-:Y:S04]  /*04f0*/  STG.E.U8 desc[UR4][R2.64+0x1], R11 ;  /* 0x0000010b02007986 */ /* 0x008fe8000c101104 */
[----:B----4-:R-:W-:Y:S01]  /*0500*/  STG.E.U8 desc[UR4][R2.64+0x2], R13 ;  /* 0x0000020d02007986 */ /* 0x010fe2000c101104 */
[----:B------:R-:W-:Y:S05]  /*0510*/  EXIT ;  /* 0x000000000000794d */ /* 0x000fea0003800000 */
.L_x_10:
        /* <DEDUP_REMOVED lines=14> */
.L_x_57:


//--------------------- .text._Z9reducedotPhPjS0_S_i --------------------------
	.section	.text._Z9reducedotPhPjS0_S_i,"ax",@progbits
	.align	128
        .global         _Z9reducedotPhPjS0_S_i
        .type           _Z9reducedotPhPjS0_S_i,@function
        .size           _Z9reducedotPhPjS0_S_i,(.L_x_58 - _Z9reducedotPhPjS0_S_i)
        .other          _Z9reducedotPhPjS0_S_i,@"STO_CUDA_ENTRY STV_DEFAULT"
_Z9reducedotPhPjS0_S_i:
.text._Z9reducedotPhPjS0_S_i:
[----:B------:R-:W-:Y:S08]  /*0000*/  LDC R1, c[0x0][0x37c] ;  /* 0x0000df00ff017b82 */ /* 0x000ff00000000800 */
[----:B------:R-:W0:Y:S01]  /*0010*/  LDC R0, c[0x3][0x4] ;  /* 0x00c00100ff007b82 */ /* 0x000e220000000800 */
[----:B------:R-:W0:Y:S01]  /*0020*/  LDCU.64 UR6, c[0x3][0x8] ;  /* 0x00c00100ff0677ac */ /* 0x000e220008000a00 */
[----:B------:R-:W1:Y:S01]  /*0030*/  S2R R7, SR_TID.X ;  /* 0x0000000000077919 */ /* 0x000e620000002100 */
[----:B------:R-:W1:Y:S05]  /*0040*/  LDCU UR5, c[0x0][0x360] ;  /* 0x00006c00ff0577ac */ /* 0x000e6a0008000800 */
[----:B------:R-:W2:Y:S01]  /*0050*/  S2UR UR4, SR_CTAID.X ;  /* 0x00000000000479c3 */ /* 0x000ea20000002500 */
[----:B------:R-:W3:Y:S01]  /*0060*/  LDCU.64 UR8, c[0x0][0x380] ;  /* 0x00007000ff0877ac */ /* 0x000ee20008000a00 */
[----:B0-----:R-:W-:-:S04]  /*0070*/  IMAD R0, R0, UR7, RZ ;  /* 0x0000000700007c24 */ /* 0x001fc8000f8e02ff */
[----:B------:R-:W0:Y:S01]  /*0080*/  I2F.U32.RP R4, R0 ;  /* 0x0000000000047306 */ /* 0x000e220000209000 */
[----:B------:R-:W-:Y:S01]  /*0090*/  IMAD.MOV R5, RZ, RZ, -R0 ;  /* 0x000000ffff057224 */ /* 0x000fe200078e0a00 */
[----:B------:R-:W-:-:S06]  /*00a0*/  ISETP.NE.U32.AND P2, PT, R0, RZ, PT ;  /* 0x000000ff0000720c */ /* 0x000fcc0003f45070 */
[----:B0-----:R-:W0:Y:S02]  /*00b0*/  MUFU.RCP R4, R4 ;  /* 0x0000000400047308 */ /* 0x001e240000001000 */
[----:B0-----:R-:W-:-:S06]  /*00c0*/  VIADD R2, R4, 0xffffffe ;  /* 0x0ffffffe04027836 */ /* 0x001fcc0000000000 */
[----:B------:R0:W4:Y:S02]  /*00d0*/  F2I.FTZ.U32.TRUNC.NTZ R3, R2 ;  /* 0x0000000200037305 */ /* 0x000124000021f000 */
[----:B0-----:R-:W-:Y:S02]  /*00e0*/  IMAD.MOV.U32 R2, RZ, RZ, RZ ;  /* 0x000000ffff027224 */ /* 0x001fe400078e00ff */
[----:B----4-:R-:W-:-:S04]  /*00f0*/  IMAD R5, R5, R3, RZ ;  /* 0x0000000305057224 */ /* 0x010fc800078e02ff */
[----:B------:R-:W-:-:S04]  /*0100*/  IMAD.HI.U32 R3, R3, R5, R2 ;  /* 0x0000000503037227 */ /* 0x000fc800078e0002 */
[----:B------:R-:W-:Y:S02]  /*0110*/  IMAD.MOV R2, RZ, RZ, -R0 ;  /* 0x000000ffff027224 */ /* 0x000fe400078e0a00 */
[----:B--2---:R-:W-:-:S04]  /*0120*/  IMAD.HI.U32 R3, R3, UR4, RZ ;  /* 0x0000000403037c27 */ /* 0x004fc8000f8e00ff */
[----:B------:R-:W-:-:S04]  /*0130*/  IMAD.MOV R5, RZ, RZ, -R3 ;  /* 0x000000ffff057224 */ /* 0x000fc800078e0a03 */
[----:B------:R-:W-:-:S05]  /*0140*/  IMAD R5, R0, R5, UR4 ;  /* 0x0000000400057e24 */ /* 0x000fca000f8e0205 */
[----:B------:R-:W-:-:S13]  /*0150*/  ISETP.GE.U32.AND P0, PT, R5, R0, PT ;  /* 0x000000000500720c */ /* 0x000fda0003f06070 */
[----:B------:R-:W-:Y:S01]  /*0160*/  @P0 IMAD.IADD R5, R5, 0x1, -R0 ;  /* 0x0000000105050824 */ /* 0x000fe200078e0a00 */
[----:B------:R-:W-:-:S04]  /*0170*/  @P0 IADD3 R3, PT, PT, R3, 0x1, RZ ;  /* 0x0000000103030810 */ /* 0x000fc80007ffe0ff */
[----:B------:R-:W-:-:S13]  /*0180*/  ISETP.GE.U32.AND P1, PT, R5, R0, PT ;  /* 0x000000000500720c */ /* 0x000fda0003f26070 */
[----:B------:R-:W-:Y:S01]  /*0190*/  @P1 VIADD R3, R3, 0x1 ;  /* 0x0000000103031836 */ /* 0x000fe20000000000 */
[----:B------:R-:W-:-:S05]  /*01a0*/  @!P2 LOP3.LUT R3, RZ, R0, RZ, 0x33, !PT ;  /* 0x00000000ff03a212 */ /* 0x000fca00078e33ff */
[C---:B------:R-:W-:Y:S02]  /*01b0*/  IMAD R2, R3.reuse, R2, UR4 ;  /* 0x0000000403027e24 */ /* 0x040fe4000f8e0202 */
[----:B------:R-:W-:Y:S02]  /*01c0*/  IMAD R0, R3, UR6, RZ ;  /* 0x0000000603007c24 */ /* 0x000fe4000f8e02ff */
[----:B-1----:R-:W-:Y:S01]  /*01d0*/  IMAD R3, R2, UR5, R7 ;  /* 0x0000000502037c24 */ /* 0x002fe2000f8e0207 */
[----:B------:R-:W0:Y:S04]  /*01e0*/  LDCU.64 UR4, c[0x0][0x358] ;  /* 0x00006b00ff0477ac */ /* 0x000e280008000a00 */
[----:B------:R-:W-:-:S04]  /*01f0*/  IADD3 R6, P0, PT, R0, R3, RZ ;  /* 0x0000000300067210 */ /* 0x000fc80007f1e0ff */
[----:B------:R-:W-:Y:S02]  /*0200*/  LEA.HI.X.SX32 R7, R3, RZ, 0x1, P0 ;  /* 0x000000ff03077211 */ /* 0x000fe400000f0eff */
[----:B---3--:R-:W-:-:S04]  /*0210*/  IADD3 R8, P0, PT, R6, UR8, RZ ;  /* 0x0000000806087c10 */ /* 0x008fc8000ff1e0ff */
[----:B------:R-:W-:-:S05]  /*0220*/  IADD3.X R9, PT, PT, R7, UR9, RZ, P0, !PT ;  /* 0x0000000907097c10 */ /* 0x000fca00087fe4ff */
[----:B0-----:R-:W2:Y:S02]  /*0230*/  LDG.E.U8 R2, desc[UR4][R8.64] ;  /* 0x0000000408027981 */ /* 0x001ea4000c1e1100 */
[----:B--2---:R-:W-:-:S13]  /*0240*/  ISETP.NE.AND P0, PT, R2, RZ, PT ;  /* 0x000000ff0200720c */ /* 0x004fda0003f05270 */
[----:B------:R-:W-:Y:S05]  /*0250*/  @!P0 EXIT ;  /* 0x000000000000894d */ /* 0x000fea0003800000 */
[----:B------:R-:W0:Y:S02]  /*0260*/  LDCU.64 UR6, c[0x0][0x388] ;  /* 0x00007100ff0677ac */ /* 0x000e240008000a00 */
[----:B0-----:R-:W-:-:S04]  /*0270*/  LEA R2, P0, R6, UR6, 0x2 ;  /* 0x0000000606027c11 */ /* 0x001fc8000f8010ff */
[----:B------:R-:W-:Y:S01]  /*0280*/  LEA.HI.X R3, R6, UR7, R7, 0x2, P0 ;  /* 0x0000000706037c11 */ /* 0x000fe200080f1407 */
[----:B------:R-:W0:Y:S05]  /*0290*/  LDCU.64 UR6, c[0x0][0x390] ;  /* 0x00007200ff0677ac */ /* 0x000e2a0008000a00 */
[----:B------:R-:W2:Y:S02]  /*02a0*/  LDG.E R3, desc[UR4][R2.64] ;  /* 0x0000000402037981 */ /* 0x000ea4000c1e1900 */
[----:B--2---:R-:W-:-:S04]  /*02b0*/  IADD3 R0, P0, PT, R0, R3, RZ ;  /* 0x0000000300007210 */ /* 0x004fc80007f1e0ff */
[----:B------:R-:W-:Y:S02]  /*02c0*/  IADD3.X R5, PT, PT, RZ, RZ, RZ, P0, !PT ;  /* 0x000000ffff057210 */ /* 0x000fe400007fe4ff */
[C---:B0-----:R-:W-:Y:S01]  /*02d0*/  LEA R4, P0, R0.reuse, UR6, 0x2 ;  /* 0x0000000600047c11 */ /* 0x041fe2000f8010ff */
[----:B------:R-:W0:Y:S03]  /*02e0*/  LDCU UR6, c[0x0][0x3a0] ;  /* 0x00007400ff0677ac */ /* 0x000e260008000800 */
[----:B------:R-:W-:-:S05]  /*02f0*/  LEA.HI.X R5, R0, UR7, R5, 0x2, P0 ;  /* 0x0000000700057c11 */ /* 0x000fca00080f1405 */
[----:B------:R-:W0:Y:S02]  /*0300*/  LDG.E R4, desc[UR4][R4.64] ;  /* 0x0000000404047981 */ /* 0x000e24000c1e1900 */
[----:B0-----:R-:W-:-:S13]  /*0310*/  ISETP.GE.U32.AND P0, PT, R4, UR6, PT ;  /* 0x0000000604007c0c */ /* 0x001fda000bf06070 */
[----:B------:R-:W-:Y:S05]  /*0320*/  @P0 EXIT ;  /* 0x000000000000094d */ /* 0x000fea0003800000 */
[----:B------:R-:W0:Y:S01]  /*0330*/  LDCU.64 UR6, c[0x0][0x398] ;  /* 0x00007300ff0677ac */ /* 0x000e220008000a00 */
[----:B------:R-:W-:Y:S01]  /*0340*/  IMAD.MOV.U32 R0, RZ, RZ, 0x1 ;  /* 0x00000001ff007424 */ /* 0x000fe200078e00ff */
[----:B------:R-:W-:Y:S01]  /*0350*/  STG.E.U8 desc[UR4][R8.64], RZ ;  /* 0x000000ff08007986 */ /* 0x000fe2000c101104 */
[----:B0-----:R-:W-:-:S04]  /*0360*/  IADD3 R2, P0, PT, R6, UR6, RZ ;  /* 0x0000000606027c10 */ /* 0x001fc8000ff1e0ff */
[----:B------:R-:W-:-:S05]  /*0370*/  IADD3.X R3, PT, PT, R7, UR7, RZ, P0, !PT ;  /* 0x0000000707037c10 */ /* 0x000fca00087fe4ff */
[----:B------:R-:W-:Y:S01]  /*0380*/  STG.E.U8 desc[UR4][R2.64], R0 ;  /* 0x0000000002007986 */ /* 0x000fe2000c101104 */
[----:B------:R-:W-:Y:S05]  /*0390*/  EXIT ;  /* 0x000000000000794d */ /* 0x000fea0003800000 */
.L_x_11:
        /* <DEDUP_REMOVED lines=14> */
.L_x_58:


//--------------------- .text._Z4histPjS_i        --------------------------
	.section	.text._Z4histPjS_i,"ax",@progbits
	.align	128
        .global         _Z4histPjS_i
        .type           _Z4histPjS_i,@function
        .size           _Z4histPjS_i,(.L_x_59 - _Z4histPjS_i)
        .other          _Z4histPjS_i,@"STO_CUDA_ENTRY STV_DEFAULT"
_Z4histPjS_i:
.text._Z4histPjS_i:
[----:B------:R-:W-:Y:S08]  /*0000*/  LDC R1, c[0x0][0x37c] ;  /* 0x0000df00ff017b82 */ /* 0x000ff00000000800 */
[----:B------:R-:W0:Y:S01]  /*0010*/  LDC R0, c[0x3][0x4] ;  /* 0x00c00100ff007b82 */ /* 0x000e220000000800 */
[----:B------:R-:W0:Y:S01]  /*0020*/  LDCU.64 UR6, c[0x3][0x8] ;  /* 0x00c00100ff0677ac */ /* 0x000e220008000a00 */
[----:B------:R-:W1:Y:S01]  /*0030*/  S2R R7, SR_TID.X ;  /* 0x0000000000077919 */ /* 0x000e620000002100 */
[----:B------:R-:W1:Y:S05]  /*0040*/  LDCU UR5, c[0x0][0x360] ;  /* 0x00006c00ff0577ac */ /* 0x000e6a0008000800 */
[----:B------:R-:W2:Y:S01]  /*0050*/  S2UR UR4, SR_CTAID.X ;  /* 0x00000000000479c3 */ /* 0x000ea20000002500 */
[----:B------:R-:W3:Y:S01]  /*0060*/  LDCU.128 UR8, c[0x0][0x380] ;  /* 0x00007000ff0877ac */ /* 0x000ee20008000c00 */
[----:B0-----:R-:W-:-:S04]  /*0070*/  IMAD R0, R0, UR7, RZ ;  /* 0x0000000700007c24 */ /* 0x001fc8000f8e02ff */
[----:B------:R-:W0:Y:S01]  /*0080*/  I2F.U32.RP R4, R0 ;  /* 0x0000000000047306 */ /* 0x000e220000209000 */
[----:B------:R-:W-:Y:S01]  /*0090*/  IMAD.MOV R5, RZ, RZ, -R0 ;  /* 0x000000ffff057224 */ /* 0x000fe200078e0a00 */
[----:B------:R-:W-:-:S06]  /*00a0*/  ISETP.NE.U32.AND P2, PT, R0, RZ, PT ;  /* 0x000000ff0000720c */ /* 0x000fcc0003f45070 */
[----:B0-----:R-:W0:Y:S02]  /*00b0*/  MUFU.RCP R4, R4 ;  /* 0x0000000400047308 */ /* 0x001e240000001000 */
[----:B0-----:R-:W-:-:S06]  /*00c0*/  VIADD R2, R4, 0xffffffe ;  /* 0x0ffffffe04027836 */ /* 0x001fcc0000000000 */
[----:B------:R0:W4:Y:S02]  /*00d0*/  F2I.FTZ.U32.TRUNC.NTZ R3, R2 ;  /* 0x0000000200037305 */ /* 0x000124000021f000 */
[----:B0-----:R-:W-:Y:S02]  /*00e0*/  HFMA2 R2, -RZ, RZ, 0, 0 ;  /* 0x00000000ff027431 */ /* 0x001fe400000001ff */
[----:B----4-:R-:W-:-:S04]  /*00f0*/  IMAD R5, R5, R3, RZ ;  /* 0x0000000305057224 */ /* 0x010fc800078e02ff */
[----:B------:R-:W-:-:S06]  /*0100*/  IMAD.HI.U32 R3, R3, R5, R2 ;  /* 0x0000000503037227 */ /* 0x000fcc00078e0002 */
        /* <DEDUP_REMOVED lines=8> */
[----:B------:R-:W-:Y:S02]  /*0190*/  @!P2 LOP3.LUT R3, RZ, R0, RZ, 0x33, !PT ;  /* 0x00000000ff03a212 */ /* 0x000fe400078e33ff */
[----:B------:R-:W-:-:S05]  /*01a0*/  IADD3 R0, PT, PT, -R0, RZ, RZ ;  /* 0x000000ff00007210 */ /* 0x000fca0007ffe1ff */
[C---:B------:R-:W-:Y:S02]  /*01b0*/  IMAD R0, R3.reuse, R0, UR4 ;  /* 0x0000000403007e24 */ /* 0x040fe4000f8e0200 */
[----:B------:R-:W-:Y:S01]  /*01c0*/  IMAD R3, R3, UR6, RZ ;  /* 0x0000000603037c24 */ /* 0x000fe2000f8e02ff */
[----:B------:R-:W0:Y:S01]  /*01d0*/  LDCU UR6, c[0x0][0x390] ;  /* 0x00007200ff0677ac */ /* 0x000e220008000800 */
[----:B-1----:R-:W-:Y:S01]  /*01e0*/  IMAD R0, R0, UR5, R7 ;  /* 0x0000000500007c24 */ /* 0x002fe2000f8e0207 */
[----:B------:R-:W1:Y:S04]  /*01f0*/  LDCU.64 UR4, c[0x0][0x358] ;  /* 0x00006b00ff0477ac */ /* 0x000e680008000a00 */
[----:B------:R-:W-:-:S04]  /*0200*/  IADD3 R2, P0, PT, R3, R0, RZ ;  /* 0x0000000003027210 */ /* 0x000fc80007f1e0ff */
[----:B---3--:R-:W-:Y:S02]  /*0210*/  LEA R4, P1, R2, UR8, 0x2 ;  /* 0x0000000802047c11 */ /* 0x008fe4000f8210ff */
[----:B------:R-:W-:-:S04]  /*0220*/  LEA.HI.X.SX32 R5, R0, RZ, 0x1, P0 ;  /* 0x000000ff00057211 */ /* 0x000fc800000f0eff */
[----:B------:R-:W-:-:S05]  /*0230*/  LEA.HI.X R5, R2, UR9, R5, 0x2, P1 ;  /* 0x0000000902057c11 */ /* 0x000fca00088f1405 */
[----:B-1----:R-:W2:Y:S02]  /*0240*/  LDG.E R4, desc[UR4][R4.64] ;  /* 0x0000000404047981 */ /* 0x002ea4000c1e1900 */
[----:B--2---:R-:W-:-:S04]  /*0250*/  IADD3 R3, P0, PT, R3, R4, RZ ;  /* 0x0000000403037210 */ /* 0x004fc80007f1e0ff */
[----:B------:R-:W-:Y:S01]  /*0260*/  LEA R2, P1, R3, UR10, 0x2 ;  /* 0x0000000a03027c11 */ /* 0x000fe2000f8210ff */
[----:B------:R-:W-:-:S05]  /*0270*/  IMAD.X R0, RZ, RZ, RZ, P0 ;  /* 0x000000ffff007224 */ /* 0x000fca00000e06ff */
[----:B------:R-:W-:-:S05]  /*0280*/  LEA.HI.X R3, R3, UR11, R0, 0x2, P1 ;  /* 0x0000000b03037c11 */ /* 0x000fca00088f1400 */
[----:B------:R-:W0:Y:S02]  /*0290*/  LDG.E R0, desc[UR4][R2.64] ;  /* 0x0000000402007981 */ /* 0x000e24000c1e1900 */
[----:B0-----:R-:W-:-:S13]  /*02a0*/  ISETP.GE.U32.AND P0, PT, R0, UR6, PT ;  /* 0x0000000600007c0c */ /* 0x001fda000bf06070 */
[----:B------:R-:W-:Y:S05]  /*02b0*/  @P0 EXIT ;  /* 0x000000000000094d */ /* 0x000fea0003800000 */
[----:B------:R-:W-:-:S05]  /*02c0*/  MOV R5, 0x1 ;  /* 0x0000000100057802 */ /* 0x000fca0000000f00 */
[----:B------:R-:W-:Y:S01]  /*02d0*/  REDG.E.ADD.STRONG.GPU desc[UR4][R2.64], R5 ;  /* 0x000000050200798e */ /* 0x000fe2000c12e104 */
[----:B------:R-:W-:Y:S05]  /*02e0*/  EXIT ;  /* 0x000000000000794d */ /* 0x000fea0003800000 */
.L_x_12:
        /* <DEDUP_REMOVED lines=9> */
.L_x_59:


//--------------------- .text._Z9scharr3x3P6uchar3Phssssj --------------------------
	.section	.text._Z9scharr3x3P6uchar3Phssssj,"ax",@progbits
	.align	128
        .global         _Z9scharr3x3P6uchar3Phssssj
        .type           _Z9scharr3x3P6uchar3Phssssj,@function
        .size           _Z9scharr3x3P6uchar3Phssssj,(.L_x_60 - _Z9scharr3x3P6uchar3Phssssj)
        .other          _Z9scharr3x3P6uchar3Phssssj,@"STO_CUDA_ENTRY STV_DEFAULT"
_Z9scharr3x3P6uchar3Phssssj:
.text._Z9scharr3x3P6uchar3Phssssj:
[----:B------:R-:W-:Y:S01]  /*0000*/  LDC R1, c[0x0][0x37c] ;  /* 0x0000df00ff017b82 */ /* 0x000fe20000000800 */
[----:B------:R-:W0:Y:S01]  /*0010*/  LDCU.U16 UR4, c[0x0][0x394] ;  /* 0x00007280ff0477ac */ /* 0x000e220008000400 */
[----:B------:R-:W1:Y:S06]  /*0020*/  S2R R4, SR_CTAID.X ;  /* 0x0000000000047919 */ /* 0x000e6c0000002500 */
[----:B------:R-:W2:Y:S01]  /*0030*/  LDC R7, c[0x0][0x360] ;  /* 0x0000d800ff077b82 */ /* 0x000ea20000000800 */
[----:B------:R-:W-:Y:S01]  /*0040*/  BSSY.RECONVERGENT B0, `(.L_x_13) ;  /* 0x0000058000007945 */ /* 0x000fe20003800200 */
[----:B------:R-:W3:Y:S01]  /*0050*/  LDCU UR5, c[0x0][0x398] ;  /* 0x00007300ff0577ac */ /* 0x000ee20008000800 */
[----:B------:R-:W4:Y:S01]  /*0060*/  S2R R6, SR_TID.Y ;  /* 0x0000000000067919 */ /* 0x000f220000002200 */
[----:B------:R-:W1:Y:S01]  /*0070*/  LDCU.64 UR6, c[0x0][0x358] ;  /* 0x00006b00ff0677ac */ /* 0x000e620008000a00 */
[----:B------:R-:W5:Y:S01]  /*0080*/  S2R R11, SR_CTAID.Y ;  /* 0x00000000000b7919 */ /* 0x000f620000002600 */
[----:B------:R-:W3:Y:S01]  /*0090*/  S2R R8, SR_TID.X ;  /* 0x0000000000087919 */ /* 0x000ee20000002100 */
[----:B0-----:R-:W-:-:S06]  /*00a0*/  UPRMT UR4, UR4, 0x9910, URZ ;  /* 0x0000991004047896 */ /* 0x001fcc00080000ff */
[----:B------:R-:W-:Y:S01]  /*00b0*/  IMAD R5, RZ, RZ, -UR4 ;  /* 0x80000004ff057e24 */ /* 0x000fe2000f8e02ff */
[----:B------:R-:W-:Y:S01]  /*00c0*/  ISETP.NE.U32.AND P2, PT, RZ, UR4, PT ;  /* 0x00000004ff007c0c */ /* 0x000fe2000bf45070 */
[----:B--2---:R-:W-:Y:S01]  /*00d0*/  VIADD R9, R7, 0x2 ;  /* 0x0000000207097836 */ /* 0x004fe20000000000 */
[----:B------:R-:W0:Y:S08]  /*00e0*/  I2F.U32.RP R0, UR4 ;  /* 0x0000000400007d06 */ /* 0x000e300008209000 */
[----:B0-----:R-:W0:Y:S02]  /*00f0*/  MUFU.RCP R0, R0 ;  /* 0x0000000000007308 */ /* 0x001e240000001000 */
[----:B0-----:R-:W-:-:S06]  /*0100*/  VIADD R2, R0, 0xffffffe ;  /* 0x0ffffffe00027836 */ /* 0x001fcc0000000000 */
[----:B------:R0:W2:Y:S02]  /*0110*/  F2I.FTZ.U32.TRUNC.NTZ R3, R2 ;  /* 0x0000000200037305 */ /* 0x0000a4000021f000 */
[----:B0-----:R-:W-:Y:S02]  /*0120*/  IMAD.MOV.U32 R2, RZ, RZ, RZ ;  /* 0x000000ffff027224 */ /* 0x001fe400078e00ff */
[----:B--2---:R-:W-:-:S04]  /*0130*/  IMAD R5, R5, R3, RZ ;  /* 0x0000000305057224 */ /* 0x004fc800078e02ff */
[----:B------:R-:W-:-:S06]  /*0140*/  IMAD.HI.U32 R3, R3, R5, R2 ;  /* 0x0000000503037227 */ /* 0x000fcc00078e0002 */
[----:B-1----:R-:W-:-:S04]  /*0150*/  IMAD.HI.U32 R3, R3, R4, RZ ;  /* 0x0000000403037227 */ /* 0x002fc800078e00ff */
[----:B------:R-:W-:-:S04]  /*0160*/  IMAD.MOV R5, RZ, RZ, -R3 ;  /* 0x000000ffff057224 */ /* 0x000fc800078e0a03 */
[----:B------:R-:W-:-:S05]  /*0170*/  IMAD R0, R5, UR4, R4 ;  /* 0x0000000405007c24 */ /* 0x000fca000f8e0204 */
[----:B------:R-:W-:-:S13]  /*0180*/  ISETP.GE.U32.AND P0, PT, R0, UR4, PT ;  /* 0x0000000400007c0c */ /* 0x000fda000bf06070 */
[----:B------:R-:W-:Y:S01]  /*0190*/  @P0 VIADD R0, R0, -UR4 ;  /* 0x8000000400000c36 */ /* 0x000fe20008000000 */
[----:B------:R-:W-:Y:S02]  /*01a0*/  @P0 IADD3 R3, PT, PT, R3, 0x1, RZ ;  /* 0x0000000103030810 */ /* 0x000fe40007ffe0ff */
[----:B----4-:R-:W-:Y:S02]  /*01b0*/  ISETP.GE.U32.AND P0, PT, R6, R9, PT ;  /* 0x000000090600720c */ /* 0x010fe40003f06070 */
[----:B------:R-:W-:Y:S01]  /*01c0*/  ISETP.GE.U32.AND P1, PT, R0, UR4, PT ;  /* 0x0000000400007c0c */ /* 0x000fe2000bf26070 */
[----:B-----5:R-:W-:-:S12]  /*01d0*/  IMAD R0, R11, 0x20, R6 ;  /* 0x000000200b007824 */ /* 0x020fd800078e0206 */
[----:B------:R-:W-:Y:S01]  /*01e0*/  @P1 VIADD R3, R3, 0x1 ;  /* 0x0000000103031836 */ /* 0x000fe20000000000 */
[----:B------:R-:W-:-:S05]  /*01f0*/  @!P2 LOP3.LUT R3, RZ, UR4, RZ, 0x33, !PT ;  /* 0x00000004ff03ac12 */ /* 0x000fca000f8e33ff */
[----:B------:R-:W-:-:S04]  /*0200*/  IMAD.MOV R5, RZ, RZ, -R3 ;  /* 0x000000ffff057224 */ /* 0x000fc800078e0a03 */
[----:B------:R-:W-:Y:S02]  /*0210*/  IMAD R5, R5, UR4, R4 ;  /* 0x0000000405057c24 */ /* 0x000fe4000f8e0204 */
[----:B---3--:R-:W-:-:S03]  /*0220*/  IMAD R4, R3, UR5, RZ ;  /* 0x0000000503047c24 */ /* 0x008fc6000f8e02ff */
[----:B------:R-:W-:Y:S01]  /*0230*/  LEA R5, R5, R8, 0x5 ;  /* 0x0000000805057211 */ /* 0x000fe200078e28ff */
[----:B------:R-:W-:Y:S06]  /*0240*/  @P0 BRA `(.L_x_14) ;  /* 0x0000000000dc0947 */ /* 0x000fec0003800000 */
[----:B------:R-:W0:Y:S01]  /*0250*/  S2R R15, SR_CgaCtaId ;  /* 0x00000000000f7919 */ /* 0x000e220000008800 */
[----:B------:R-:W1:Y:S01]  /*0260*/  LDC.U16 R12, c[0x0][0x392] ;  /* 0x0000e480ff0c7b82 */ /* 0x000e620000000400 */
[----:B------:R-:W-:Y:S01]  /*0270*/  MOV R2, 0x400 ;  /* 0x0000040000027802 */ /* 0x000fe20000000f00 */
[----:B------:R-:W-:Y:S02]  /*0280*/  IMAD.IADD R11, R8, 0x1, -R7 ;  /* 0x00000001080b7824 */ /* 0x000fe400078e0a07 */
[----:B------:R-:W-:-:S04]  /*0290*/  IMAD.MOV.U32 R13, RZ, RZ, R0 ;  /* 0x000000ffff0d7224 */ /* 0x000fc800078e0000 */
[----:B------:R-:W2:Y:S08]  /*02a0*/  LDC.U16 R3, c[0x0][0x390] ;  /* 0x0000e400ff037b82 */ /* 0x000eb00000000400 */
[----:B------:R-:W3:Y:S01]  /*02b0*/  LDC R10, c[0x0][0x364] ;  /* 0x0000d900ff0a7b82 */ /* 0x000ee20000000800 */
[----:B-1----:R-:W-:Y:S01]  /*02c0*/  PRMT R16, R12, 0x9910, RZ ;  /* 0x000099100c107816 */ /* 0x002fe200000000ff */
[----:B------:R-:W-:Y:S01]  /*02d0*/  IMAD.MOV.U32 R12, RZ, RZ, R6 ;  /* 0x000000ffff0c7224 */ /* 0x000fe200078e0006 */
[----:B0-----:R-:W-:-:S02]  /*02e0*/  LEA R15, R15, R2, 0x18 ;  /* 0x000000020f0f7211 */ /* 0x001fc400078ec0ff */
[----:B--2---:R-:W-:-:S03]  /*02f0*/  PRMT R14, R3, 0x9910, RZ ;  /* 0x00009910030e7816 */ /* 0x004fc600000000ff */
[----:B------:R-:W-:-:S07]  /*0300*/  IMAD R15, R8, 0x22, R15 ;  /* 0x00000022080f7824 */ /* 0x000fce00078e020f */
.L_x_18:
[----:B------:R-:W-:Y:S01]  /*0310*/  ISETP.GE.U32.AND P0, PT, R8, R9, PT ;  /* 0x000000090800720c */ /* 0x000fe20003f06070 */
[----:B------:R-:W-:-:S12]  /*0320*/  BSSY.RECONVERGENT B1, `(.L_x_15) ;  /* 0x0000025000017945 */ /* 0x000fd80003800200 */
[----:B------:R-:W-:Y:S05]  /*0330*/  @P0 BRA `(.L_x_16) ;  /* 0x00000000008c0947 */ /* 0x000fea0003800000 */
[----:B------:R-:W-:Y:S01]  /*0340*/  IMAD.IADD R2, R16, 0x1, -R13 ;  /* 0x0000000110027824 */ /* 0x000fe200078e0a0d */
[----:B------:R-:W-:Y:S01]  /*0350*/  IADD3 R18, PT, PT, R15, R12, RZ ;  /* 0x0000000c0f127210 */ /* 0x000fe20007ffe0ff */
[----:B------:R-:W-:Y:S02]  /*0360*/  IMAD.MOV.U32 R20, RZ, RZ, R11 ;  /* 0x000000ffff147224 */ /* 0x000fe400078e000b */
[----:B------:R-:W-:Y:S01]  /*0370*/  IMAD.MOV.U32 R17, RZ, RZ, R5 ;  /* 0x000000ffff117224 */ /* 0x000fe200078e0005 */
[----:B------:R-:W-:-:S04]  /*0380*/  IABS R19, R2 ;  /* 0x0000000200137213 */ /* 0x000fc80000000000 */
[----:B------:R-:W-:-:S05]  /*0390*/  LOP3.LUT R19, RZ, R19, RZ, 0x33, !PT ;  /* 0x00000013ff137212 */ /* 0x000fca00078e33ff */
[----:B------:R-:W-:-:S07]  /*03a0*/  IMAD.IADD R19, R16, 0x1, R19 ;  /* 0x0000000110137824 */ /* 0x000fce00078e0213 */
.L_x_17:
[----:B------:R-:W-:Y:S01]  /*03b0*/  IMAD.IADD R2, R14, 0x1, -R17 ;  /* 0x000000010e027824 */ /* 0x000fe200078e0a11 */
[----:B------:R-:W-:-:S04]  /*03c0*/  IABS R22, R19 ;  /* 0x0000001300167213 */ /* 0x000fc80000000000 */
[----:B------:R-:W-:-:S04]  /*03d0*/  IABS R3, R2 ;  /* 0x0000000200037213 */ /* 0x000fc80000000000 */
[----:B------:R-:W-:-:S04]  /*03e0*/  LOP3.LUT R3, RZ, R3, RZ, 0x33, !PT ;  /* 0x00000003ff037212 */ /* 0x000fc800078e33ff */
[----:B------:R-:W-:Y:S02]  /*03f0*/  IADD3 R21, PT, PT, R14, R3, RZ ;  /* 0x000000030e157210 */ /* 0x000fe40007ffe0ff */
[----:B------:R-:W0:Y:S02]  /*0400*/  LDC.64 R2, c[0x0][0x380] ;  /* 0x0000e000ff027b82 */ /* 0x000e240000000a00 */
[----:B------:R-:W-:-:S05]  /*0410*/  IABS R21, R21 ;  /* 0x0000001500157213 */ /* 0x000fca0000000000 */
[----:B------:R-:W-:-:S05]  /*0420*/  IMAD R21, R16, R21, R22 ;  /* 0x0000001510157224 */ /* 0x000fca00078e0216 */
[----:B------:R-:W-:-:S04]  /*0430*/  IADD3 R23, P0, PT, R4, R21, RZ ;  /* 0x0000001504177210 */ /* 0x000fc80007f1e0ff */
[----:B------:R-:W-:-:S05]  /*0440*/  LEA.HI.X.SX32 R21, R21, RZ, 0x1, P0 ;  /* 0x000000ff15157211 */ /* 0x000fca00000f0eff */
[----:B------:R-:W-:Y:S02]  /*0450*/  IMAD R21, R21, 0x3, RZ ;  /* 0x0000000315157824 */ /* 0x000fe400078e02ff */
[----:B0-----:R-:W-:-:S04]  /*0460*/  IMAD.WIDE.U32 R2, R23, 0x3, R2 ;  /* 0x0000000317027825 */ /* 0x001fc800078e0002 */
[----:B------:R-:W-:-:S05]  /*0470*/  IMAD.IADD R3, R3, 0x1, R21 ;  /* 0x0000000103037824 */ /* 0x000fca00078e0215 */
[----:B------:R-:W2:Y:S04]  /*0480*/  LDG.E.U8 R21, desc[UR6][R2.64+0x1] ;  /* 0x0000010602157981 */ /* 0x000ea8000c1e1100 */
[----:B------:R-:W2:Y:S04]  /*0490*/  LDG.E.U8 R22, desc[UR6][R2.64] ;  /* 0x0000000602167981 */ /* 0x000ea8000c1e1100 */
[----:B------:R-:W4:Y:S01]  /*04a0*/  LDG.E.U8 R23, desc[UR6][R2.64+0x2] ;  /* 0x0000020602177981 */ /* 0x000f22000c1e1100 */
[C---:B------:R-:W-:Y:S01]  /*04b0*/  IMAD.IADD R20, R7.reuse, 0x1, R20 ;  /* 0x0000000107147824 */ /* 0x040fe200078e0214 */
[----:B------:R-:W-:Y:S01]  /*04c0*/  UMOV UR4, 0x4c961e ;  /* 0x004c961e00047882 */ /* 0x000fe20000000000 */
[----:B------:R-:W-:-:S03]  /*04d0*/  IMAD.IADD R17, R7, 0x1, R17 ;  /* 0x0000000107117824 */ /* 0x000fc600078e0211 */
[----:B------:R-:W-:Y:S02]  /*04e0*/  ISETP.GE.U32.AND P0, PT, R20, 0x2, PT ;  /* 0x000000021400780c */ /* 0x000fe40003f06070 */
[----:B--2---:R-:W-:Y:S02]  /*04f0*/  PRMT R21, R22, 0x3340, R21 ;  /* 0x0000334016157816 */ /* 0x004fe40000000015 */
[----:B----4-:R-:W-:-:S04]  /*0500*/  PRMT R22, R23, 0x3340, RZ ;  /* 0x0000334017167816 */ /* 0x010fc800000000ff */
[----:B------:R-:W-:-:S05]  /*0510*/  PRMT R21, R21, 0x5410, R22 ;  /* 0x0000541015157816 */ /* 0x000fca0000000016 */
[----:B------:R-:W-:-:S05]  /*0520*/  IDP.4A.U8.U8 R21, R21, UR4, RZ ;  /* 0x0000000415157c26 */ /* 0x000fca00080000ff */
[----:B------:R-:W-:-:S05]  /*0530*/  SHF.R.U32.HI R21, RZ, 0x8, R21 ;  /* 0x00000008ff157819 */ /* 0x000fca0000011615 */
[----:B------:R0:W-:Y:S02]  /*0540*/  STS.U8 [R18], R21 ;  /* 0x0000001512007388 */ /* 0x0001e40000000000 */
[----:B0-----:R-:W-:Y:S01]  /*0550*/  IMAD R18, R7, 0x22, R18 ;  /* 0x0000002207127824 */ /* 0x001fe200078e0212 */
[----:B------:R-:W-:Y:S06]  /*0560*/  @!P0 BRA `(.L_x_17) ;  /* 0xfffffffc00908947 */ /* 0x000fec000383ffff */
.L_x_16:
[----:B------:R-:W-:Y:S05]  /*0570*/  BSYNC.RECONVERGENT B1 ;  /* 0x0000000000017941 */ /* 0x000fea0003800200 */
.L_x_15:
[C---:B---3--:R-:W-:Y:S01]  /*0580*/  IMAD.IADD R12, R10.reuse, 0x1, R12 ;  /* 0x000000010a0c7824 */ /* 0x048fe200078e020c */
[----:B------:R-:W-:-:S04]  /*0590*/  IADD3 R13, PT, PT, R10, R13, RZ ;  /* 0x0000000d0a0d7210 */ /* 0x000fc80007ffe0ff */
[----:B------:R-:W-:-:S13]  /*05a0*/  ISETP.GE.U32.AND P0, PT, R12, R9, PT ;  /* 0x000000090c00720c */ /* 0x000fda0003f06070 */
[----:B------:R-:W-:Y:S05]  /*05b0*/  @!P0 BRA `(.L_x_18) ;  /* 0xfffffffc00548947 */ /* 0x000fea000383ffff */
.L_x_14:
[----:B------:R-:W-:Y:S05]  /*05c0*/  BSYNC.RECONVERGENT B0 ;  /* 0x0000000000007941 */ /* 0x000fea0003800200 */
.L_x_13:
[----:B------:R-:W0:Y:S01]  /*05d0*/  LDCU.U16 UR5, c[0x0][0x392] ;  /* 0x00007240ff0577ac */ /* 0x000e220008000400 */
[----:B------:R-:W-:Y:S06]  /*05e0*/  BAR.SYNC.DEFER_BLOCKING 0x0 ;  /* 0x0000000000007b1d */ /* 0x000fec0000010000 */
[----:B------:R-:W1:Y:S01]  /*05f0*/  LDCU.U16 UR4, c[0x0][0x390] ;  /* 0x00007200ff0477ac */ /* 0x000e620008000400 */
[----:B0-----:R-:W-:-:S06]  /*0600*/  UPRMT UR5, UR5, 0x9910, URZ ;  /* 0x0000991005057896 */ /* 0x001fcc00080000ff */
[----:B------:R-:W-:Y:S01]  /*0610*/  ISETP.GE.AND P0, PT, R0, UR5, PT ;  /* 0x0000000500007c0c */ /* 0x000fe2000bf06270 */
[----:B-1----:R-:W-:-:S06]  /*0620*/  UPRMT UR4, UR4, 0x9910, URZ ;  /* 0x0000991004047896 */ /* 0x002fcc00080000ff */
[----:B------:R-:W-:-:S13]  /*0630*/  ISETP.GE.OR P0, PT, R5, UR4, P0 ;  /* 0x0000000405007c0c */ /* 0x000fda0008706670 */
[----:B------:R-:W-:Y:S05]  /*0640*/  @P0 EXIT ;  /* 0x000000000000094d */ /* 0x000fea0003800000 */
[----:B------:R-:W0:Y:S01]  /*0650*/  S2R R3, SR_CgaCtaId ;  /* 0x0000000000037919 */ /* 0x000e220000008800 */
[----:B------:R-:W-:Y:S01]  /*0660*/  MOV R2, 0x400 ;  /* 0x0000040000027802 */ /* 0x000fe20000000f00 */
[----:B------:R-:W1:Y:S03]  /*0670*/  LDCU.64 UR8, c[0x0][0x388] ;  /* 0x00007100ff0877ac */ /* 0x000e660008000a00 */
[----:B0-----:R-:W-:-:S05]  /*0680*/  LEA R3, R3, R2, 0x18 ;  /* 0x0000000203037211 */ /* 0x001fca00078ec0ff */
[----:B------:R-:W-:-:S04]  /*0690*/  IMAD R3, R8, 0x22, R3 ;  /* 0x0000002208037824 */ /* 0x000fc800078e0203 */
[----:B------:R-:W-:-:S05]  /*06a0*/  IMAD.IADD R6, R3, 0x1, R6 ;  /* 0x0000000103067824 */ /* 0x000fca00078e0206 */
[----:B------:R-:W0:Y:S04]  /*06b0*/  LDS.U8 R8, [R6+0x1] ;  /* 0x0000010006087984 */ /* 0x000e280000000000 */
[----:B------:R-:W2:Y:S04]  /*06c0*/  LDS.U8 R9, [R6+0x45] ;  /* 0x0000450006097984 */ /* 0x000ea80000000000 */
[----:B------:R-:W3:Y:S04]  /*06d0*/  LDS.U8 R2, [R6] ;  /* 0x0000000006027984 */ /* 0x000ee80000000000 */
[----:B------:R-:W4:Y:S04]  /*06e0*/  LDS.U8 R3, [R6+0x44] ;  /* 0x0000440006037984 */ /* 0x000f280000000000 */
[----:B------:R-:W5:Y:S04]  /*06f0*/  LDS.U8 R10, [R6+0x22] ;  /* 0x00002200060a7984 */ /* 0x000f680000000000 */
[----:B------:R-:W1:Y:S04]  /*0700*/  LDS.U8 R14, [R6+0x24] ;  /* 0x00002400060e7984 */ /* 0x000e680000000000 */
[----:B------:R-:W1:Y:S04]  /*0710*/  LDS.U8 R7, [R6+0x2] ;  /* 0x0000020006077984 */ /* 0x000e680000000000 */
[----:B------:R-:W1:Y:S01]  /*0720*/  LDS.U8 R11, [R6+0x46] ;  /* 0x00004600060b7984 */ /* 0x000e620000000000 */
[----:B0-----:R-:W-:-:S02]  /*0730*/  I2FP.F32.U32 R8, R8 ;  /* 0x0000000800087245 */ /* 0x001fc40000201000 */
[----:B--2---:R-:W-:-:S05]  /*0740*/  I2FP.F32.U32 R9, R9 ;  /* 0x0000000900097245 */ /* 0x004fca0000201000 */
[----:B------:R-:W-:Y:S01]  /*0750*/  FADD R13, R8, -R9 ;  /* 0x80000009080d7221 */ /* 0x000fe20000000000 */
[----:B---3--:R-:W-:Y:S02]  /*0760*/  I2FP.F32.U32 R8, R2 ;  /* 0x0000000200087245 */ /* 0x008fe40000201000 */
[----:B----4-:R-:W-:Y:S02]  /*0770*/  I2FP.F32.U32 R9, R3 ;  /* 0x0000000300097245 */ /* 0x010fe40000201000 */
[----:B------:R-:W0:Y:S01]  /*0780*/  F2F.F64.F32 R2, R13 ;  /* 0x0000000d00027310 */ /* 0x000e220000201800 */
[----:B-----5:R-:W-:Y:S02]  /*0790*/  I2FP.F32.U32 R12, R10 ;  /* 0x0000000a000c7245 */ /* 0x020fe40000201000 */
[----:B-1----:R-:W-:Y:S02]  /*07a0*/  I2FP.F32.U32 R15, R14 ;  /* 0x0000000e000f7245 */ /* 0x002fe40000201000 */
[----:B------:R-:W-:Y:S01]  /*07b0*/  I2FP.F32.U32 R10, R7 ;  /* 0x00000007000a7245 */ /* 0x000fe20000201000 */
[C-C-:B------:R-:W-:Y:S01]  /*07c0*/  FADD R7, R8.reuse, -R9.reuse ;  /* 0x8000000908077221 */ /* 0x140fe20000000000 */
[----:B------:R-:W-:Y:S01]  /*07d0*/  FADD R9, R8, R9 ;  /* 0x0000000908097221 */ /* 0x000fe20000000000 */
[----:B------:R-:W-:Y:S01]  /*07e0*/  FADD R15, R12, -R15 ;  /* 0x8000000f0c0f7221 */ /* 0x000fe20000000000 */
[----:B------:R-:W-:Y:S01]  /*07f0*/  I2FP.F32.U32 R11, R11 ;  /* 0x0000000b000b7245 */ /* 0x000fe20000201000 */
[C---:B------:R-:W-:Y:S01]  /*0800*/  FADD R12, R10.reuse, R7 ;  /* 0x000000070a0c7221 */ /* 0x040fe20000000000 */
[----:B------:R-:W-:Y:S01]  /*0810*/  FADD R10, -R10, R9 ;  /* 0x000000090a0a7221 */ /* 0x000fe20000000100 */
[----:B------:R-:W1:Y:S01]  /*0820*/  F2F.F64.F32 R6, R15 ;  /* 0x0000000f00067310 */ /* 0x000e620000201800 */
[----:B0-----:R-:W-:Y:S01]  /*0830*/  DMUL R2, R2, 10 ;  /* 0x4024000002027828 */ /* 0x001fe20000000000 */
[C---:B------:R-:W-:Y:S01]  /*0840*/  FADD R8, -R11.reuse, R12 ;  /* 0x0000000c0b087221 */ /* 0x040fe20000000100 */
[----:B------:R-:W-:-:S05]  /*0850*/  FADD R10, -R11, R10 ;  /* 0x0000000a0b0a7221 */ /* 0x000fca0000000100 */
[----:B------:R-:W0:Y:S01]  /*0860*/  F2F.F64.F32 R8, R8 ;  /* 0x0000000800087310 */ /* 0x000e220000201800 */
[----:B-1----:R-:W-:-:S07]  /*0870*/  DMUL R6, R6, 10 ;  /* 0x4024000006067828 */ /* 0x002fce0000000000 */
[----:B------:R-:W1:Y:S01]  /*0880*/  F2F.F64.F32 R10, R10 ;  /* 0x0000000a000a7310 */ /* 0x000e620000201800 */
[----:B0-----:R-:W-:Y:S02]  /*0890*/  DFMA R2, R8, 3, R2 ;  /* 0x400800000802782b */ /* 0x001fe40000000002 */
[----:B-1----:R-:W-:-:S08]  /*08a0*/  DFMA R6, R10, 3, R6 ;  /* 0x400800000a06782b */ /* 0x002fd00000000006 */
[----:B------:R-:W0:Y:S08]  /*08b0*/  F2F.F32.F64 R2, R2 ;  /* 0x0000000200027310 */ /* 0x000e300000301000 */
[----:B------:R1:W2:Y:S01]  /*08c0*/  F2F.F32.F64 R6, R6 ;  /* 0x0000000600067310 */ /* 0x0002a20000301000 */
[----:B0-----:R-:W-:Y:S01]  /*08d0*/  FSETP.GEU.AND P0, PT, R2, RZ, PT ;  /* 0x000000ff0200720b */ /* 0x001fe20003f0e000 */
[----:B-1----:R-:W-:-:S03]  /*08e0*/  IMAD.MOV.U32 R7, RZ, RZ, 0xff ;  /* 0x000000ffff077424 */ /* 0x002fc600078e00ff */
[----:B------:R-:W-:Y:S02]  /*08f0*/  FSEL R8, -R2, R2, !P0 ;  /* 0x0000000202087208 */ /* 0x000fe40004000100 */
[----:B--2---:R-:W-:-:S04]  /*0900*/  FSETP.GEU.AND P1, PT, R6, RZ, PT ;  /* 0x000000ff0600720b */ /* 0x004fc80003f2e000 */
[----:B------:R-:W-:Y:S02]  /*0910*/  FSEL R9, -R6, R6, !P1 ;  /* 0x0000000606097208 */ /* 0x000fe40004800100 */
[----:B------:R-:W-:-:S03]  /*0920*/  IADD3 R4, P1, PT, R4, UR8, RZ ;  /* 0x0000000804047c10 */ /* 0x000fc6000ff3e0ff */
[----:B------:R-:W-:Y:S02]  /*0930*/  FADD R8, R8, R9 ;  /* 0x0000000908087221 */ /* 0x000fe40000000000 */
[----:B------:R-:W-:Y:S02]  /*0940*/  IMAD.X R6, RZ, RZ, UR9, P1 ;  /* 0x00000009ff067e24 */ /* 0x000fe400088e06ff */
[----:B------:R-:W-:-:S05]  /*0950*/  FMUL R8, R8, 0.5 ;  /* 0x3f00000008087820 */ /* 0x000fca0000400000 */
[----:B------:R-:W-:-:S13]  /*0960*/  FSETP.GT.AND P0, PT, R8, 100, PT ;  /* 0x42c800000800780b */ /* 0x000fda0003f04000 */
[----:B------:R-:W-:-:S05]  /*0970*/  @P0 IMAD R3, R5, UR5, R0 ;  /* 0x0000000505030c24 */ /* 0x000fca000f8e0200 */
[----:B------:R-:W-:-:S04]  /*0980*/  @P0 IADD3 R2, P1, PT, R3, R4, RZ ;  /* 0x0000000403020210 */ /* 0x000fc80007f3e0ff */
[----:B------:R-:W-:-:S05]  /*0990*/  @P0 LEA.HI.X.SX32 R3, R3, R6, 0x1, P1 ;  /* 0x0000000603030211 */ /* 0x000fca00008f0eff */
[----:B------:R0:W-:Y:S01]  /*09a0*/  @P0 STG.E.U8 desc[UR6][R2.64], R7 ;  /* 0x0000000702000986 */ /* 0x0001e2000c101106 */
[----:B------:R-:W-:Y:S05]  /*09b0*/  @P0 EXIT ;  /* 0x000000000000094d */ /* 0x000fea0003800000 */
[----:B------:R-:W-:-:S05]  /*09c0*/  IMAD R5, R5, UR5, R0 ;  /* 0x0000000505057c24 */ /* 0x000fca000f8e0200 */
[----:B0-----:R-:W-:-:S04]  /*09d0*/  IADD3 R2, P0, PT, R5, R4, RZ ;  /* 0x0000000405027210 */ /* 0x001fc80007f1e0ff */
[----:B------:R-:W-:-:S05]  /*09e0*/  LEA.HI.X.SX32 R3, R5, R6, 0x1, P0 ;  /* 0x0000000605037211 */ /* 0x000fca00000f0eff */
[----:B------:R-:W-:Y:S01]  /*09f0*/  STG.E.U8 desc[UR6][R2.64], RZ ;  /* 0x000000ff02007986 */ /* 0x000fe2000c101106 */
[----:B------:R-:W-:Y:S05]  /*0a00*/  EXIT ;  /* 0x000000000000794d */ /* 0x000fea0003800000 */
.L_x_19:
        /* <DEDUP_REMOVED lines=15> */
.L_x_60:


//--------------------- .text._Z17y_label_reductionPjPh --------------------------
	.section	.text._Z17y_label_reductionPjPh,"ax",@progbits
	.align	128
        .global         _Z17y_label_reductionPjPh
        .type           _Z17y_label_reductionPjPh,@function
        .size           _Z17y_label_reductionPjPh,(.L_x_61 - _Z17y_label_reductionPjPh)
        .other          _Z17y_label_reductionPjPh,@"STO_CUDA_ENTRY STV_DEFAULT"
_Z17y_label_reductionPjPh:
.text._Z17y_label_reductionPjPh:
[----:B------:R-:W-:Y:S08]  /*0000*/  LDC R1, c[0x0][0x37c] ;  /* 0x0000df00ff017b82 */ /* 0x000ff00000000800 */
[----:B------:R-:W0:Y:S01]  /*0010*/  LDC R8, c[0x3][0x28] ;  /* 0x00c00a00ff087b82 */ /* 0x000e220000000800 */
[----:B------:R-:W1:Y:S01]  /*0020*/  LDCU UR5, c[0x0][0x360] ;  /* 0x00006c00ff0577ac */ /* 0x000e620008000800 */
[----:B------:R-:W2:Y:S06]  /*0030*/  LDCU UR7, c[0x3][0x8] ;  /* 0x00c00100ff0777ac */ /* 0x000eac0008000800 */
[----:B------:R-:W3:Y:S01]  /*0040*/  S2UR UR4, SR_CTAID.X ;  /* 0x00000000000479c3 */ /* 0x000ee20000002500 */
[----:B------:R-:W4:Y:S07]  /*0050*/  LDCU.64 UR8, c[0x0][0x388] ;  /* 0x00007100ff0877ac */ /* 0x000f2e0008000a00 */
[----:B------:R-:W5:Y:S01]  /*0060*/  S2UR UR6, SR_CTAID.Y ;  /* 0x00000000000679c3 */ /* 0x000f620000002600 */
[----:B0-----:R-:W0:Y:S07]  /*0070*/  I2F.U32.RP R0, R8 ;  /* 0x0000000800007306 */ /* 0x001e2e0000209000 */
[----:B------:R-:W5:Y:S01]  /*0080*/  LDC R6, c[0x0][0x364] ;  /* 0x0000d900ff067b82 */ /* 0x000f620000000800 */
[----:B------:R-:W-:Y:S01]  /*0090*/  ISETP.NE.U32.AND P2, PT, R8, RZ, PT ;  /* 0x000000ff0800720c */ /* 0x000fe20003f45070 */
[----:B0-----:R-:W0:Y:S02]  /*00a0*/  MUFU.RCP R0, R0 ;  /* 0x0000000000007308 */ /* 0x001e240000001000 */
[----:B0-----:R-:W-:-:S02]  /*00b0*/  VIADD R2, R0, 0xffffffe ;  /* 0x0ffffffe00027836 */ /* 0x001fc40000000000 */
[----:B------:R-:W1:Y:S04]  /*00c0*/  S2R R0, SR_TID.X ;  /* 0x0000000000007919 */ /* 0x000e680000002100 */
[----:B------:R0:W2:Y:S02]  /*00d0*/  F2I.FTZ.U32.TRUNC.NTZ R3, R2 ;  /* 0x0000000200037305 */ /* 0x0000a4000021f000 */
[----:B0-----:R-:W-:Y:S02]  /*00e0*/  IMAD.MOV.U32 R2, RZ, RZ, RZ ;  /* 0x000000ffff027224 */ /* 0x001fe400078e00ff */
[----:B--2---:R-:W-:-:S04]  /*00f0*/  IMAD.MOV R5, RZ, RZ, -R3 ;  /* 0x000000ffff057224 */ /* 0x004fc800078e0a03 */
[----:B------:R-:W-:-:S04]  /*0100*/  IMAD R5, R5, R8, RZ ;  /* 0x0000000805057224 */ /* 0x000fc800078e02ff */
[----:B------:R-:W-:Y:S02]  /*0110*/  IMAD.HI.U32 R3, R3, R5, R2 ;  /* 0x0000000503037227 */ /* 0x000fe400078e0002 */
[----:B------:R-:W5:Y:S04]  /*0120*/  S2R R5, SR_TID.Y ;  /* 0x0000000000057919 */ /* 0x000f680000002200 */
[----:B---3--:R-:W-:-:S04]  /*0130*/  IMAD.HI.U32 R4, R3, UR4, RZ ;  /* 0x0000000403047c27 */ /* 0x008fc8000f8e00ff */
[----:B------:R-:W-:-:S04]  /*0140*/  IMAD.MOV R3, RZ, RZ, -R4 ;  /* 0x000000ffff037224 */ /* 0x000fc800078e0a04 */
[----:B------:R-:W-:-:S05]  /*0150*/  IMAD R3, R8, R3, UR4 ;  /* 0x0000000408037e24 */ /* 0x000fca000f8e0203 */
[----:B------:R-:W-:-:S13]  /*0160*/  ISETP.GE.U32.AND P0, PT, R3, R8, PT ;  /* 0x000000080300720c */ /* 0x000fda0003f06070 */
[-C--:B------:R-:W-:Y:S01]  /*0170*/  @P0 IADD3 R3, PT, PT, R3, -R8.reuse, RZ ;  /* 0x8000000803030210 */ /* 0x080fe20007ffe0ff */
[----:B------:R-:W-:Y:S02]  /*0180*/  @P0 VIADD R4, R4, 0x1 ;  /* 0x0000000104040836 */ /* 0x000fe40000000000 */
[----:B-----5:R-:W-:Y:S01]  /*0190*/  IMAD R6, R6, UR6, R5 ;  /* 0x0000000606067c24 */ /* 0x020fe2000f8e0205 */
[----:B------:R-:W-:Y:S02]  /*01a0*/  ISETP.GE.U32.AND P1, PT, R3, R8, PT ;  /* 0x000000080300720c */ /* 0x000fe40003f26070 */
[----:B------:R-:W0:Y:S02]  /*01b0*/  LDC.64 R2, c[0x3][RZ] ;  /* 0x00c00000ff027b82 */ /* 0x000e240000000a00 */
[----:B------:R-:W-:-:S09]  /*01c0*/  LEA R6, R6, 0x4, 0x2 ;  /* 0x0000000406067811 */ /* 0x000fd200078e10ff */
[----:B------:R-:W-:Y:S01]  /*01d0*/  @P1 VIADD R4, R4, 0x1 ;  /* 0x0000000104041836 */ /* 0x000fe20000000000 */
[----:B------:R-:W-:-:S05]  /*01e0*/  @!P2 LOP3.LUT R4, RZ, R8, RZ, 0x33, !PT ;  /* 0x00000008ff04a212 */ /* 0x000fca00078e33ff */
[----:B------:R-:W-:Y:S02]  /*01f0*/  IMAD.MOV R7, RZ, RZ, -R4 ;  /* 0x000000ffff077224 */ /* 0x000fe400078e0a04 */
[----:B------:R-:W-:Y:S02]  /*0200*/  IMAD R9, R4, UR7, RZ ;  /* 0x0000000704097c24 */ /* 0x000fe4000f8e02ff */
[----:B------:R-:W-:Y:S01]  /*0210*/  IMAD R5, R8, R7, UR4 ;  /* 0x0000000408057e24 */ /* 0x000fe2000f8e0207 */
[----:B0-----:R-:W-:-:S03]  /*0220*/  ISETP.GE.U32.AND P0, PT, R6, R3, PT ;  /* 0x000000030600720c */ /* 0x001fc60003f06070 */
[----:B-1----:R-:W-:Y:S01]  /*0230*/  IMAD R5, R5, UR5, R0 ;  /* 0x0000000505057c24 */ /* 0x002fe2000f8e0200 */
[----:B----4-:R-:W-:-:S04]  /*0240*/  IADD3 R8, P1, PT, R9, UR8, RZ ;  /* 0x0000000809087c10 */ /* 0x010fc8000ff3e0ff */
[----:B------:R-:W-:Y:S02]  /*0250*/  ISETP.GE.U32.OR P0, PT, R5, R2, P0 ;  /* 0x000000020500720c */ /* 0x000fe40000706470 */
[----:B------:R-:W-:-:S11]  /*0260*/  IADD3.X R3, PT, PT, RZ, UR9, RZ, P1, !PT ;  /* 0x00000009ff037c10 */ /* 0x000fd60008ffe4ff */
[----:B------:R-:W-:Y:S05]  /*0270*/  @P0 EXIT ;  /* 0x000000000000094d */ /* 0x000fea0003800000 */
[CC--:B------:R-:W-:Y:S01]  /*0280*/  IMAD R4, R6.reuse, R2.reuse, -R2 ;  /* 0x0000000206047224 */ /* 0x0c0fe200078e0a02 */
[----:B------:R-:W0:Y:S01]  /*0290*/  LDCU.64 UR4, c[0x0][0x358] ;  /* 0x00006b00ff0477ac */ /* 0x000e220008000a00 */
[----:B------:R-:W-:Y:S02]  /*02a0*/  IMAD R11, R6, R2, R5 ;  /* 0x00000002060b7224 */ /* 0x000fe400078e0205 */
[----:B------:R-:W-:Y:S01]  /*02b0*/  IMAD.IADD R13, R5, 0x1, R4 ;  /* 0x00000001050d7824 */ /* 0x000fe200078e0204 */
[----:B------:R-:W1:Y:S02]  /*02c0*/  LDC.64 R6, c[0x0][0x380] ;  /* 0x0000e000ff067b82 */ /* 0x000e640000000a00 */
[-C--:B------:R-:W-:Y:S02]  /*02d0*/  IADD3 R2, P0, PT, R11, R8.reuse, RZ ;  /* 0x000000080b027210 */ /* 0x080fe40007f1e0ff */
[----:B------:R-:W-:-:S05]  /*02e0*/  IADD3 R4, P1, PT, R13, R8, RZ ;  /* 0x000000080d047210 */ /* 0x000fca0007f3e0ff */
[--C-:B------:R-:W-:Y:S02]  /*02f0*/  IMAD.X R5, RZ, RZ, R3.reuse, P1 ;  /* 0x000000ffff057224 */ /* 0x100fe400008e0603 */
[----:B------:R-:W-:-:S04]  /*0300*/  IMAD.X R3, RZ, RZ, R3, P0 ;  /* 0x000000ffff037224 */ /* 0x000fc800000e0603 */
[----:B0-----:R-:W2:Y:S04]  /*0310*/  LDG.E.U8 R5, desc[UR4][R4.64] ;  /* 0x0000000404057981 */ /* 0x001ea8000c1e1100 */
[----:B------:R-:W3:Y:S01]  /*0320*/  LDG.E.U8 R2, desc[UR4][R2.64] ;  /* 0x0000000402027981 */ /* 0x000ee2000c1e1100 */
[----:B------:R-:W-:-:S03]  /*0330*/  VOTE.ANY R8, PT, PT ;  /* 0x0000000000087806 */ /* 0x000fc600038e0100 */
[----:B--2---:R0:W2:Y:S01]  /*0340*/  SHFL.UP PT, R12, R5, 0x1, RZ ;  /* 0x04200000050c7989 */ /* 0x0040a200000e00ff */
[----:B---3--:R-:W-:-:S03]  /*0350*/  ISETP.NE.AND P0, PT, R2, R5, PT ;  /* 0x000000050200720c */ /* 0x008fc60003f05270 */
[----:B------:R0:W3:Y:S10]  /*0360*/  SHFL.UP PT, R10, R2, 0x1, RZ ;  /* 0x04200000020a7989 */ /* 0x0000f400000e00ff */
[----:B01----:R-:W-:Y:S05]  /*0370*/  @P0 EXIT ;  /* 0x000000000000094d */ /* 0x003fea0003800000 */
[----:B--2---:R-:W-:Y:S02]  /*0380*/  LOP3.LUT R5, R12, 0xff, RZ, 0xc0, !PT ;  /* 0x000000ff0c057812 */ /* 0x004fe400078ec0ff */
[----:B---3--:R-:W-:Y:S02]  /*0390*/  LOP3.LUT R3, R10, 0xff, RZ, 0xc0, !PT ;  /* 0x000000ff0a037812 */ /* 0x008fe400078ec0ff */
[----:B------:R-:W-:Y:S02]  /*03a0*/  ISETP.NE.AND P0, PT, R2, R5, PT ;  /* 0x000000050200720c */ /* 0x000fe40003f05270 */
[----:B------:R-:W-:Y:S02]  /*03b0*/  ISETP.NE.AND P1, PT, R0, RZ, PT ;  /* 0x000000ff0000720c */ /* 0x000fe40003f25270 */
[----:B------:R-:W-:Y:S01]  /*03c0*/  ISETP.EQ.AND P0, PT, R2, R3, !P0 ;  /* 0x000000030200720c */ /* 0x000fe20004702270 */
[----:B------:R-:W-:-:S12]  /*03d0*/  IMAD.WIDE.U32 R2, R9, 0x4, R6 ;  /* 0x0000000409027825 */ /* 0x000fd800078e0006 */
[----:B------:R-:W-:Y:S05]  /*03e0*/  @P0 EXIT P1 ;  /* 0x000000000000094d */ /* 0x000fea0000800000 */
[----:B------:R-:W-:-:S04]  /*03f0*/  IMAD.WIDE.U32 R4, R11, 0x4, R2 ;  /* 0x000000040b047825 */ /* 0x000fc800078e0002 */
[----:B------:R-:W-:Y:S01]  /*0400*/  IMAD.WIDE.U32 R6, R13, 0x4, R2 ;  /* 0x000000040d067825 */ /* 0x000fe200078e0002 */
[----:B------:R-:W2:Y:S04]  /*0410*/  LDG.E R9, desc[UR4][R4.64] ;  /* 0x0000000404097981 */ /* 0x000ea8000c1e1900 */
[----:B------:R-:W2:Y:S01]  /*0420*/  LDG.E R0, desc[UR4][R6.64] ;  /* 0x0000000406007981 */ /* 0x000ea2000c1e1900 */
[----:B------:R-:W-:Y:S01]  /*0430*/  BSSY.RECONVERGENT B0, `(.L_x_20) ;  /* 0x0000009000007945 */ /* 0x000fe20003800200 */
[----:B------:R-:W-:Y:S02]  /*0440*/  HFMA2 R11, -RZ, RZ, 0, 0 ;  /* 0x00000000ff0b7431 */ /* 0x000fe400000001ff */
[----:B------:R-:W-:Y:S01]  /*0450*/  IMAD.MOV.U32 R13, RZ, RZ, RZ ;  /* 0x000000ffff0d7224 */ /* 0x000fe200078e00ff */
[----:B--2---:R-:W-:-:S13]  /*0460*/  ISETP.NE.AND P0, PT, R9, R0, PT ;  /* 0x000000000900720c */ /* 0x004fda0003f05270 */
[----:B------:R-:W-:Y:S05]  /*0470*/  @!P0 BRA `(.L_x_21) ;  /* 0x0000000000108947 */ /* 0x000fea0003800000 */
[----:B------:R-:W-:-:S04]  /*0480*/  IMAD.WIDE.U32 R4, R9, 0x4, R2 ;  /* 0x0000000409047825 */ /* 0x000fc800078e0002 */
[----:B------:R-:W-:Y:S01]  /*0490*/  IMAD.WIDE.U32 R6, R0, 0x4, R2 ;  /* 0x0000000400067825 */ /* 0x000fe200078e0002 */
[----:B------:R0:W5:Y:S04]  /*04a0*/  LDG.E R11, desc[UR4][R4.64] ;  /* 0x00000004040b7981 */ /* 0x000168000c1e1900 */
[----:B------:R0:W5:Y:S02]  /*04b0*/  LDG.E R13, desc[UR4][R6.64] ;  /* 0x00000004060d7981 */ /* 0x000164000c1e1900 */
.L_x_21:
[----:B------:R-:W-:Y:S05]  /*04c0*/  BSYNC.RECONVERGENT B0 ;  /* 0x0000000000007941 */ /* 0x000fea0003800200 */
.L_x_20:
[C---:B-----5:R-:W-:Y:S01]  /*04d0*/  ISETP.NE.AND P0, PT, R9.reuse, R11, PT ;  /* 0x0000000b0900720c */ /* 0x060fe20003f05270 */
[----:B------:R-:W-:Y:S03]  /*04e0*/  BSSY.RECONVERGENT B0, `(.L_x_22) ;  /* 0x000000a000007945 */ /* 0x000fe60003800200 */
[----:B------:R-:W-:-:S13]  /*04f0*/  ISETP.EQ.OR P0, PT, R9, R0, !P0 ;  /* 0x000000000900720c */ /* 0x000fda0004702670 */
[----:B------:R-:W-:Y:S05]  /*0500*/  @P0 BRA `(.L_x_23) ;  /* 0x00000000001c0947 */ /* 0x000fea0003800000 */
.L_x_24:
[----:B0-----:R-:W-:-:S06]  /*0510*/  IMAD.WIDE.U32 R4, R11, 0x4, R2 ;  /* 0x000000040b047825 */ /* 0x001fcc00078e0002 */
[----:B------:R-:W2:Y:S01]  /*0520*/  LDG.E R4, desc[UR4][R4.64] ;  /* 0x0000000404047981 */ /* 0x000ea2000c1e1900 */
[C---:B------:R-:W-:Y:S01]  /*0530*/  ISETP.NE.AND P1, PT, R11.reuse, R0, PT ;  /* 0x000000000b00720c */ /* 0x040fe20003f25270 */
[----:B------:R-:W-:Y:S01]  /*0540*/  IMAD.MOV.U32 R9, RZ, RZ, R11 ;  /* 0x000000ffff097224 */ /* 0x000fe200078e000b */
[----:B--2---:R-:W-:Y:S01]  /*0550*/  ISETP.NE.AND P0, PT, R11, R4, PT ;  /* 0x000000040b00720c */ /* 0x004fe20003f05270 */
[----:B------:R-:W-:-:S12]  /*0560*/  IMAD.MOV.U32 R11, RZ, RZ, R4 ;  /* 0x000000ffff0b7224 */ /* 0x000fd800078e0004 */
[----:B------:R-:W-:Y:S05]  /*0570*/  @P0 BRA P1, `(.L_x_24) ;  /* 0xfffffffc00e40947 */ /* 0x000fea000083ffff */
.L_x_23:
[----:B------:R-:W-:Y:S05]  /*0580*/  BSYNC.RECONVERGENT B0 ;  /* 0x0000000000007941 */ /* 0x000fea0003800200 */
.L_x_22:
[----:B------:R-:W-:Y:S01]  /*0590*/  ISETP.NE.AND P0, PT, R0, R13, PT ;  /* 0x0000000d0000720c */ /* 0x000fe20003f05270 */
[----:B------:R-:W-:Y:S03]  /*05a0*/  BSSY.RECONVERGENT B0, `(.L_x_25) ;  /* 0x000000a000007945 */ /* 0x000fe60003800200 */
[----:B------:R-:W-:-:S13]  /*05b0*/  ISETP.EQ.OR P0, PT, R9, R0, !P0 ;  /* 0x000000000900720c */ /* 0x000fda0004702670 */
[----:B------:R-:W-:Y:S05]  /*05c0*/  @P0 BRA `(.L_x_26) ;  /* 0x00000000001c0947 */ /* 0x000fea0003800000 */
.L_x_27:
[----:B0-----:R-:W-:-:S06]  /*05d0*/  IMAD.WIDE.U32 R4, R13, 0x4, R2 ;  /* 0x000000040d047825 */ /* 0x001fcc00078e0002 */
[----:B------:R-:W2:Y:S01]  /*05e0*/  LDG.E R4, desc[UR4][R4.64] ;  /* 0x0000000404047981 */ /* 0x000ea2000c1e1900 */
[-C--:B------:R-:W-:Y:S02]  /*05f0*/  ISETP.NE.AND P1, PT, R9, R13.reuse, PT ;  /* 0x0000000d0900720c */ /* 0x080fe40003f25270 */
[----:B------:R-:W-:Y:S02]  /*0600*/  MOV R0, R13 ;  /* 0x0000000d00007202 */ /* 0x000fe40000000f00 */
[----:B--2---:R-:W-:Y:S01]  /*0610*/  ISETP.NE.AND P0, PT, R13, R4, PT ;  /* 0x000000040d00720c */ /* 0x004fe20003f05270 */
[----:B------:R-:W-:-:S12]  /*0620*/  IMAD.MOV.U32 R13, RZ, RZ, R4 ;  /* 0x000000ffff0d7224 */ /* 0x000fd800078e0004 */
[----:B------:R-:W-:Y:S05]  /*0630*/  @P0 BRA P1, `(.L_x_27) ;  /* 0xfffffffc00e40947 */ /* 0x000fea000083ffff */
.L_x_26:
[----:B------:R-:W-:Y:S05]  /*0640*/  BSYNC.RECONVERGENT B0 ;  /* 0x0000000000007941 */ /* 0x000fea0003800200 */
.L_x_25:
[----:B------:R-:W-:-:S13]  /*0650*/  ISETP.NE.AND P0, PT, R9, R0, PT ;  /* 0x000000000900720c */ /* 0x000fda0003f05270 */
[----:B------:R-:W-:Y:S05]  /*0660*/  @!P0 EXIT ;  /* 0x000000000000894d */ /* 0x000fea0003800000 */
.L_x_28:
[CC--:B0-----:R-:W-:Y:S01]  /*0670*/  VIMNMX.U32 R7, PT, PT, R0.reuse, R9.reuse, !PT ;  /* 0x0000000900077248 */ /* 0x0c1fe20007fe0000 */
[----:B------:R-:W-:Y:S05]  /*0680*/  YIELD ;  /* 0x0000000000007946 */ /* 0x000fea0003800000 */
[----:B------:R-:W-:Y:S01]  /*0690*/  IMAD.WIDE.U32 R4, R7, 0x4, R2 ;  /* 0x0000000407047825 */ /* 0x000fe200078e0002 */
[----:B------:R-:W-:-:S05]  /*06a0*/  VIMNMX.U32 R6, PT, PT, R0, R9, PT ;  /* 0x0000000900067248 */ /* 0x000fca0003fe0000 */
[----:B------:R-:W2:Y:S01]  /*06b0*/  ATOMG.E.MIN.STRONG.GPU PT, R4, desc[UR4][R4.64], R6 ;  /* 0x80000006040479a8 */ /* 0x000ea200089ef104 */
[----:B------:R-:W-:Y:S01]  /*06c0*/  IMAD.MOV.U32 R0, RZ, RZ, R6 ;  /* 0x000000ffff007224 */ /* 0x000fe200078e0006 */
[----:B--2---:R-:W-:-:S04]  /*06d0*/  ISETP.NE.AND P0, PT, R7, R4, PT ;  /* 0x000000040700720c */ /* 0x004fc80003f05270 */
[----:B------:R-:W-:-:S04]  /*06e0*/  SEL R9, R6, R4, !P0 ;  /* 0x0000000406097207 */ /* 0x000fc80004000000 */
[----:B------:R-:W-:-:S13]  /*06f0*/  ISETP.NE.AND P0, PT, R9, R6, PT ;  /* 0x000000060900720c */ /* 0x000fda0003f05270 */
[----:B------:R-:W-:Y:S05]  /*0700*/  @P0 BRA `(.L_x_28) ;  /* 0xfffffffc00d80947 */ /* 0x000fea000383ffff */
[----:B------:R-:W-:Y:S05]  /*0710*/  EXIT ;  /* 0x000000000000794d */ /* 0x000fea0003800000 */
.L_x_29:
        /* <DEDUP_REMOVED lines=14> */
.L_x_61:


//--------------------- .text._Z17x_label_reductionPjPh --------------------------
	.section	.text._Z17x_label_reductionPjPh,"ax",@progbits
	.align	128
        .global         _Z17x_label_reductionPjPh
        .type           _Z17x_label_reductionPjPh,@function
        .size           _Z17x_label_reductionPjPh,(.L_x_62 - _Z17x_label_reductionPjPh)
        .other          _Z17x_label_reductionPjPh,@"STO_CUDA_ENTRY STV_DEFAULT"
_Z17x_label_reductionPjPh:
.text._Z17x_label_reductionPjPh:
[----:B------:R-:W-:Y:S08]  /*0000*/  LDC R1, c[0x0][0x37c] ;  /* 0x0000df00ff017b82 */ /* 0x000ff00000000800 */
[----:B------:R-:W0:Y:S01]  /*0010*/  LDC R9, c[0x3][0x2c] ;  /* 0x00c00b00ff097b82 */ /* 0x000e220000000800 */
[----:B------:R-:W1:Y:S01]  /*0020*/  S2R R7, SR_TID.X ;  /* 0x0000000000077919 */ /* 0x000e620000002100 */
[----:B------:R-:W2:Y:S01]  /*0030*/  LDCU.64 UR10, c[0x3][URZ] ;  /* 0x00c00000ff0a77ac */ /* 0x000ea20008000a00 */
[----:B------:R-:W3:Y:S05]  /*0040*/  LDCU UR7, c[0x3][0x8] ;  /* 0x00c00100ff0777ac */ /* 0x000eea0008000800 */
[----:B------:R-:W4:Y:S01]  /*0050*/  S2UR UR4, SR_CTAID.X ;  /* 0x00000000000479c3 */ /* 0x000f220000002500 */
[----:B------:R-:W5:Y:S07]  /*0060*/  LDCU.64 UR8, c[0x0][0x388] ;  /* 0x00007100ff0877ac */ /* 0x000f6e0008000a00 */
[----:B------:R-:W2:Y:S01]  /*0070*/  S2UR UR5, SR_CTAID.Y ;  /* 0x00000000000579c3 */ /* 0x000ea20000002600 */
[----:B0-----:R-:W0:Y:S01]  /*0080*/  I2F.U32.RP R0, R9 ;  /* 0x0000000900007306 */ /* 0x001e220000209000 */
[----:B------:R-:W-:-:S07]  /*0090*/  ISETP.NE.U32.AND P2, PT, R9, RZ, PT ;  /* 0x000000ff0900720c */ /* 0x000fce0003f45070 */
[----:B0-----:R-:W0:Y:S02]  /*00a0*/  MUFU.RCP R0, R0 ;  /* 0x0000000000007308 */ /* 0x001e240000001000 */
[----:B0-----:R-:W-:-:S06]  /*00b0*/  VIADD R2, R0, 0xffffffe ;  /* 0x0ffffffe00027836 */ /* 0x001fcc0000000000 */
[----:B------:R0:W3:Y:S02]  /*00c0*/  F2I.FTZ.U32.TRUNC.NTZ R3, R2 ;  /* 0x0000000200037305 */ /* 0x0000e4000021f000 */
[----:B0-----:R-:W-:Y:S02]  /*00d0*/  IMAD.MOV.U32 R2, RZ, RZ, RZ ;  /* 0x000000ffff027224 */ /* 0x001fe400078e00ff */
[----:B---3--:R-:W-:-:S04]  /*00e0*/  IMAD.MOV R4, RZ, RZ, -R3 ;  /* 0x000000ffff047224 */ /* 0x008fc800078e0a03 */
[----:B------:R-:W-:-:S04]  /*00f0*/  IMAD R5, R4, R9, RZ ;  /* 0x0000000904057224 */ /* 0x000fc800078e02ff */
[----:B------:R-:W-:Y:S02]  /*0100*/  IMAD.HI.U32 R3, R3, R5, R2 ;  /* 0x0000000503037227 */ /* 0x000fe400078e0002 */
[----:B------:R-:W2:Y:S04]  /*0110*/  S2R R5, SR_TID.Y ;  /* 0x0000000000057919 */ /* 0x000ea80000002200 */
[----:B----4-:R-:W-:-:S04]  /*0120*/  IMAD.HI.U32 R3, R3, UR4, RZ ;  /* 0x0000000403037c27 */ /* 0x010fc8000f8e00ff */
[----:B------:R-:W-:-:S04]  /*0130*/  IMAD.MOV R4, RZ, RZ, -R3 ;  /* 0x000000ffff047224 */ /* 0x000fc800078e0a03 */
[----:B------:R-:W-:-:S05]  /*0140*/  IMAD R0, R9, R4, UR4 ;  /* 0x0000000409007e24 */ /* 0x000fca000f8e0204 */
[----:B------:R-:W-:-:S13]  /*0150*/  ISETP.GE.U32.AND P0, PT, R0, R9, PT ;  /* 0x000000090000720c */ /* 0x000fda0003f06070 */
[----:B------:R-:W-:Y:S02]  /*0160*/  @P0 IMAD.IADD R0, R0, 0x1, -R9 ;  /* 0x0000000100000824 */ /* 0x000fe400078e0a09 */
[----:B------:R-:W-:-:S03]  /*0170*/  @P0 VIADD R3, R3, 0x1 ;  /* 0x0000000103030836 */ /* 0x000fc60000000000 */
[----:B------:R-:W-:Y:S02]  /*0180*/  ISETP.GE.U32.AND P1, PT, R0, R9, PT ;  /* 0x000000090000720c */ /* 0x000fe40003f26070 */
[----:B------:R-:W2:Y:S01]  /*0190*/  LDC R0, c[0x0][0x364] ;  /* 0x0000d900ff007b82 */ /* 0x000ea20000000800 */
[----:B------:R-:W1:Y:S10]  /*01a0*/  LDCU UR6, c[0x0][0x360] ;  /* 0x00006c00ff0677ac */ /* 0x000e740008000800 */
[----:B------:R-:W-:-:S02]  /*01b0*/  @P1 IADD3 R3, PT, PT, R3, 0x1, RZ ;  /* 0x0000000103031810 */ /* 0x000fc40007ffe0ff */
[----:B------:R-:W-:-:S05]  /*01c0*/  @!P2 LOP3.LUT R3, RZ, R9, RZ, 0x33, !PT ;  /* 0x00000009ff03a212 */ /* 0x000fca00078e33ff */
[----:B------:R-:W-:-:S04]  /*01d0*/  IMAD.MOV R2, RZ, RZ, -R3 ;  /* 0x000000ffff027224 */ /* 0x000fc800078e0a03 */
[----:B------:R-:W-:Y:S02]  /*01e0*/  IMAD R2, R9, R2, UR4 ;  /* 0x0000000409027e24 */ /* 0x000fe4000f8e0202 */
[----:B--2---:R-:W-:Y:S02]  /*01f0*/  IMAD R0, R0, UR5, R5 ;  /* 0x0000000500007c24 */ /* 0x004fe4000f8e0205 */
[----:B-1----:R-:W-:Y:S02]  /*0200*/  IMAD R7, R2, UR6, R7 ;  /* 0x0000000602077c24 */ /* 0x002fe4000f8e0207 */
[----:B------:R-:W-:Y:S01]  /*0210*/  IMAD R9, R3, UR7, RZ ;  /* 0x0000000703097c24 */ /* 0x000fe2000f8e02ff */
[----:B------:R-:W-:Y:S02]  /*0220*/  LEA R0, R0, 0x20, 0x5 ;  /* 0x0000002000007811 */ /* 0x000fe400078e28ff */
[----:B------:R-:W-:Y:S02]  /*0230*/  ISETP.GE.U32.AND P0, PT, R7, UR11, PT ;  /* 0x0000000b07007c0c */ /* 0x000fe4000bf06070 */
[----:B-----5:R-:W-:-:S02]  /*0240*/  IADD3 R4, P1, PT, R9, UR8, RZ ;  /* 0x0000000809047c10 */ /* 0x020fc4000ff3e0ff */
[----:B------:R-:W-:-:S03]  /*0250*/  ISETP.GE.U32.OR P0, PT, R0, UR10, P0 ;  /* 0x0000000a00007c0c */ /* 0x000fc60008706470 */
[----:B------:R-:W-:-:S10]  /*0260*/  IMAD.X R5, RZ, RZ, UR9, P1 ;  /* 0x00000009ff057e24 */ /* 0x000fd400088e06ff */
[----:B------:R-:W-:Y:S05]  /*0270*/  @P0 EXIT ;  /* 0x000000000000094d */ /* 0x000fea0003800000 */
[----:B------:R-:W-:Y:S01]  /*0280*/  IMAD R11, R7, UR10, R0 ;  /* 0x0000000a070b7c24 */ /* 0x000fe2000f8e0200 */
[----:B------:R-:W0:Y:S03]  /*0290*/  LDCU.64 UR4, c[0x0][0x358] ;  /* 0x00006b00ff0477ac */ /* 0x000e260008000a00 */
[C---:B------:R-:W-:Y:S01]  /*02a0*/  VIADD R13, R11.reuse, 0xffffffff ;  /* 0xffffffff0b0d7836 */ /* 0x040fe20000000000 */
[----:B------:R-:W-:-:S04]  /*02b0*/  IADD3 R2, P0, PT, R11, R4, RZ ;  /* 0x000000040b027210 */ /* 0x000fc80007f1e0ff */
[----:B------:R-:W-:Y:S01]  /*02c0*/  IADD3 R4, P1, PT, R13, R4, RZ ;  /* 0x000000040d047210 */ /* 0x000fe20007f3e0ff */
[----:B------:R-:W-:-:S03]  /*02d0*/  IMAD.X R3, RZ, RZ, R5, P0 ;  /* 0x000000ffff037224 */ /* 0x000fc600000e0605 */
[----:B------:R-:W-:Y:S02]  /*02e0*/  IADD3.X R5, PT, PT, RZ, R5, RZ, P1, !PT ;  /* 0x00000005ff057210 */ /* 0x000fe40000ffe4ff */
[----:B0-----:R-:W2:Y:S04]  /*02f0*/  LDG.E.U8 R0, desc[UR4][R2.64] ;  /* 0x0000000402007981 */ /* 0x001ea8000c1e1100 */
[----:B------:R-:W3:Y:S01]  /*0300*/  LDG.E.U8 R5, desc[UR4][R4.64] ;  /* 0x0000000404057981 */ /* 0x000ee2000c1e1100 */
[----:B------:R-:W-:-:S03]  /*0310*/  VOTE.ANY R6, PT, PT ;  /* 0x0000000000067806 */ /* 0x000fc600038e0100 */
[----:B--2---:R0:W1:Y:S01]  /*0320*/  SHFL.UP PT, R8, R0, 0x1, RZ ;  /* 0x0420000000087989 */ /* 0x00406200000e00ff */
[----:B---3--:R-:W-:-:S03]  /*0330*/  ISETP.NE.AND P0, PT, R0, R5, PT ;  /* 0x000000050000720c */ /* 0x008fc60003f05270 */
[----:B------:R0:W2:Y:S10]  /*0340*/  SHFL.UP PT, R10, R5, 0x1, RZ ;  /* 0x04200000050a7989 */ /* 0x0000b400000e00ff */
[----:B0-----:R-:W-:Y:S05]  /*0350*/  @P0 EXIT ;  /* 0x000000000000094d */ /* 0x001fea0003800000 */
[----:B------:R-:W0:Y:S01]  /*0360*/  LDCU UR6, c[0x3][0x20] ;  /* 0x00c00400ff0677ac */ /* 0x000e220008000800 */
[----:B------:R-:W3:Y:S01]  /*0370*/  LDC.64 R2, c[0x0][0x380] ;  /* 0x0000e000ff027b82 */ /* 0x000ee20000000a00 */
[----:B--2---:R-:W-:-:S04]  /*0380*/  LOP3.LUT R5, R10, 0xff, RZ, 0xc0, !PT ;  /* 0x000000ff0a057812 */ /* 0x004fc800078ec0ff */
[----:B------:R-:W-:Y:S02]  /*0390*/  ISETP.NE.AND P0, PT, R0, R5, PT ;  /* 0x000000050000720c */ /* 0x000fe40003f05270 */
[----:B-1----:R-:W-:-:S04]  /*03a0*/  LOP3.LUT R5, R8, 0xff, RZ, 0xc0, !PT ;  /* 0x000000ff08057812 */ /* 0x002fc800078ec0ff */
[----:B------:R-:W-:Y:S02]  /*03b0*/  ISETP.EQ.AND P0, PT, R0, R5, !P0 ;  /* 0x000000050000720c */ /* 0x000fe40004702270 */
[----:B0-----:R-:W-:Y:S01]  /*03c0*/  LOP3.LUT P1, RZ, R7, UR6, RZ, 0xc0, !PT ;  /* 0x0000000607ff7c12 */ /* 0x001fe2000f82c0ff */
[----:B---3--:R-:W-:-:S12]  /*03d0*/  IMAD.WIDE.U32 R2, R9, 0x4, R2 ;  /* 0x0000000409027825 */ /* 0x008fd800078e0002 */
[----:B------:R-:W-:Y:S05]  /*03e0*/  @P1 EXIT P0 ;  /* 0x000000000000194d */ /* 0x000fea0000000000 */
[----:B------:R-:W-:-:S04]  /*03f0*/  IMAD.WIDE.U32 R4, R11, 0x4, R2 ;  /* 0x000000040b047825 */ /* 0x000fc800078e0002 */
[----:B------:R-:W-:Y:S01]  /*0400*/  IMAD.WIDE.U32 R6, R13, 0x4, R2 ;  /* 0x000000040d067825 */ /* 0x000fe200078e0002 */
[----:B------:R-:W2:Y:S04]  /*0410*/  LDG.E R9, desc[UR4][R4.64] ;  /* 0x0000000404097981 */ /* 0x000ea8000c1e1900 */
[----:B------:R-:W2:Y:S01]  /*0420*/  LDG.E R0, desc[UR4][R6.64] ;  /* 0x0000000406007981 */ /* 0x000ea2000c1e1900 */
[----:B------:R-:W-:Y:S01]  /*0430*/  BSSY.RECONVERGENT B0, `(.L_x_30) ;  /* 0x0000009000007945 */ /* 0x000fe20003800200 */
[----:B------:R-:W-:Y:S02]  /*0440*/  IMAD.MOV.U32 R11, RZ, RZ, RZ ;  /* 0x000000ffff0b7224 */ /* 0x000fe400078e00ff */
[----:B------:R-:W-:Y:S01]  /*0450*/  IMAD.MOV.U32 R13, RZ, RZ, RZ ;  /* 0x000000ffff0d7224 */ /* 0x000fe200078e00ff */
[----:B--2---:R-:W-:-:S13]  /*0460*/  ISETP.NE.AND P0, PT, R9, R0, PT ;  /* 0x000000000900720c */ /* 0x004fda0003f05270 */
[----:B------:R-:W-:Y:S05]  /*0470*/  @!P0 BRA `(.L_x_31) ;  /* 0x0000000000108947 */ /* 0x000fea0003800000 */
[----:B------:R-:W-:-:S04]  /*0480*/  IMAD.WIDE.U32 R4, R9, 0x4, R2 ;  /* 0x0000000409047825 */ /* 0x000fc800078e0002 */
[----:B------:R-:W-:Y:S01]  /*0490*/  IMAD.WIDE.U32 R6, R0, 0x4, R2 ;  /* 0x0000000400067825 */ /* 0x000fe200078e0002 */
[----:B------:R0:W5:Y:S04]  /*04a0*/  LDG.E R11, desc[UR4][R4.64] ;  /* 0x00000004040b7981 */ /* 0x000168000c1e1900 */
[----:B------:R0:W5:Y:S02]  /*04b0*/  LDG.E R13, desc[UR4][R6.64] ;  /* 0x00000004060d7981 */ /* 0x000164000c1e1900 */
.L_x_31:
[----:B------:R-:W-:Y:S05]  /*04c0*/  BSYNC.RECONVERGENT B0 ;  /* 0x0000000000007941 */ /* 0x000fea0003800200 */
.L_x_30:
[C---:B-----5:R-:W-:Y:S01]  /*04d0*/  ISETP.NE.AND P0, PT, R9.reuse, R11, PT ;  /* 0x0000000b0900720c */ /* 0x060fe20003f05270 */
[----:B------:R-:W-:Y:S03]  /*04e0*/  BSSY.RECONVERGENT B0, `(.L_x_32) ;  /* 0x000000a000007945 */ /* 0x000fe60003800200 */
[----:B------:R-:W-:-:S13]  /*04f0*/  ISETP.EQ.OR P0, PT, R9, R0, !P0 ;  /* 0x000000000900720c */ /* 0x000fda0004702670 */
[----:B------:R-:W-:Y:S05]  /*0500*/  @P0 BRA `(.L_x_33) ;  /* 0x00000000001c0947 */ /* 0x000fea0003800000 */
.L_x_34:
[----:B0-----:R-:W-:-:S06]  /*0510*/  IMAD.WIDE.U32 R4, R11, 0x4, R2 ;  /* 0x000000040b047825 */ /* 0x001fcc00078e0002 */
[----:B------:R-:W2:Y:S01]  /*0520*/  LDG.E R4, desc[UR4][R4.64] ;  /* 0x0000000404047981 */ /* 0x000ea2000c1e1900 */
[C---:B------:R-:W-:Y:S01]  /*0530*/  ISETP.NE.AND P1, PT, R11.reuse, R0, PT ;  /* 0x000000000b00720c */ /* 0x040fe20003f25270 */
[----:B------:R-:W-:Y:S01]  /*0540*/  IMAD.MOV.U32 R9, RZ, RZ, R11 ;  /* 0x000000ffff097224 */ /* 0x000fe200078e000b */
[----:B--2---:R-:W-:Y:S01]  /*0550*/  ISETP.NE.AND P0, PT, R11, R4, PT ;  /* 0x000000040b00720c */ /* 0x004fe20003f05270 */
[----:B------:R-:W-:-:S12]  /*0560*/  IMAD.MOV.U32 R11, RZ, RZ, R4 ;  /* 0x000000ffff0b7224 */ /* 0x000fd800078e0004 */
[----:B------:R-:W-:Y:S05]  /*0570*/  @P0 BRA P1, `(.L_x_34) ;  /* 0xfffffffc00e40947 */ /* 0x000fea000083ffff */
.L_x_33:
[----:B------:R-:W-:Y:S05]  /*0580*/  BSYNC.RECONVERGENT B0 ;  /* 0x0000000000007941 */ /* 0x000fea0003800200 */
.L_x_32:
[----:B------:R-:W-:Y:S01]  /*0590*/  ISETP.NE.AND P0, PT, R0, R13, PT ;  /* 0x0000000d0000720c */ /* 0x000fe20003f05270 */
[----:B------:R-:W-:Y:S03]  /*05a0*/  BSSY.RECONVERGENT B0, `(.L_x_35) ;  /* 0x000000a000007945 */ /* 0x000fe60003800200 */
[----:B------:R-:W-:-:S13]  /*05b0*/  ISETP.EQ.OR P0, PT, R9, R0, !P0 ;  /* 0x000000000900720c */ /* 0x000fda0004702670 */
[----:B------:R-:W-:Y:S05]  /*05c0*/  @P0 BRA `(.L_x_36) ;  /* 0x00000000001c0947 */ /* 0x000fea0003800000 */
.L_x_37:
[----:B0-----:R-:W-:-:S06]  /*05d0*/  IMAD.WIDE.U32 R4, R13, 0x4, R2 ;  /* 0x000000040d047825 */ /* 0x001fcc00078e0002 */
[----:B------:R-:W2:Y:S01]  /*05e0*/  LDG.E R4, desc[UR4][R4.64] ;  /* 0x0000000404047981 */ /* 0x000ea2000c1e1900 */
[-C--:B------:R-:W-:Y:S02]  /*05f0*/  ISETP.NE.AND P1, PT, R9, R13.reuse, PT ;  /* 0x0000000d0900720c */ /* 0x080fe40003f25270 */
[----:B------:R-:W-:Y:S02]  /*0600*/  MOV R0, R13 ;  /* 0x0000000d00007202 */ /* 0x000fe40000000f00 */
[----:B--2---:R-:W-:Y:S01]  /*0610*/  ISETP.NE.AND P0, PT, R13, R4, PT ;  /* 0x000000040d00720c */ /* 0x004fe20003f05270 */
[----:B------:R-:W-:-:S12]  /*0620*/  IMAD.MOV.U32 R13, RZ, RZ, R4 ;  /* 0x000000ffff0d7224 */ /* 0x000fd800078e0004 */
[----:B------:R-:W-:Y:S05]  /*0630*/  @P0 BRA P1, `(.L_x_37) ;  /* 0xfffffffc00e40947 */ /* 0x000fea000083ffff */
.L_x_36:
[----:B------:R-:W-:Y:S05]  /*0640*/  BSYNC.RECONVERGENT B0 ;  /* 0x0000000000007941 */ /* 0x000fea0003800200 */
.L_x_35:
[----:B------:R-:W-:-:S13]  /*0650*/  ISETP.NE.AND P0, PT, R9, R0, PT ;  /* 0x000000000900720c */ /* 0x000fda0003f05270 */
[----:B------:R-:W-:Y:S05]  /*0660*/  @!P0 EXIT ;  /* 0x000000000000894d */ /* 0x000fea0003800000 */
.L_x_38:
        /* <DEDUP_REMOVED lines=11> */
.L_x_39:
        /* <DEDUP_REMOVED lines=14> */
.L_x_62:


//--------------------- .text._Z11block_labelPjPh --------------------------
	.section	.text._Z11block_labelPjPh,"ax",@progbits
	.align	128
        .global         _Z11block_labelPjPh
        .type           _Z11block_labelPjPh,@function
        .size           _Z11block_labelPjPh,(.L_x_63 - _Z11block_labelPjPh)
        .other          _Z11block_labelPjPh,@"STO_CUDA_ENTRY STV_DEFAULT"
_Z11block_labelPjPh:
.text._Z11block_labelPjPh:
[----:B------:R-:W-:Y:S08]  /*0000*/  LDC R1, c[0x0][0x37c] ;  /* 0x0000df00ff017b82 */ /* 0x000ff00000000800 */
[----:B------:R-:W0:Y:S08]  /*0010*/  LDC R9, c[0x3][0x28] ;  /* 0x00c00a00ff097b82 */ /* 0x000e300000000800 */
[----:B------:R-:W-:Y:S08]  /*0020*/  S2UR UR6, SR_CTAID.X ;  /* 0x00000000000679c3 */ /* 0x000ff00000002500 */
[----:B------:R-:W1:Y:S01]  /*0030*/  S2UR UR4, SR_CTAID.Y ;  /* 0x00000000000479c3 */ /* 0x000e620000002600 */
[----:B0-----:R-:W0:Y:S01]  /*0040*/  I2F.U32.RP R0, R9 ;  /* 0x0000000900007306 */ /* 0x001e220000209000 */
[----:B------:R-:W-:-:S06]  /*0050*/  ISETP.NE.U32.AND P2, PT, R9, RZ, PT ;  /* 0x000000ff0900720c */ /* 0x000fcc0003f45070 */
[----:B------:R-:W2:Y:S01]  /*0060*/  LDC R7, c[0x0][0x360] ;  /* 0x0000d800ff077b82 */ /* 0x000ea20000000800 */
[----:B------:R-:W1:Y:S01]  /*0070*/  LDCU UR5, c[0x0][0x364] ;  /* 0x00006c80ff0577ac */ /* 0x000e620008000800 */
[----:B0-----:R-:W0:Y:S01]  /*0080*/  MUFU.RCP R0, R0 ;  /* 0x0000000000007308 */ /* 0x001e220000001000 */
[----:B-1----:R-:W-:Y:S01]  /*0090*/  UIMAD UR4, UR4, UR5, URZ ;  /* 0x00000005040472a4 */ /* 0x002fe2000f8e02ff */
[----:B------:R-:W1:Y:S01]  /*00a0*/  LDCU UR5, c[0x3][0x8] ;  /* 0x00c00100ff0577ac */ /* 0x000e620008000800 */
[----:B0-----:R-:W-:-:S05]  /*00b0*/  VIADD R2, R0, 0xffffffe ;  /* 0x0ffffffe00027836 */ /* 0x001fca0000000000 */
[----:B------:R0:W3:Y:S02]  /*00c0*/  F2I.FTZ.U32.TRUNC.NTZ R3, R2 ;  /* 0x0000000200037305 */ /* 0x0000e4000021f000 */
[----:B0-----:R-:W-:Y:S02]  /*00d0*/  IMAD.MOV.U32 R2, RZ, RZ, RZ ;  /* 0x000000ffff027224 */ /* 0x001fe400078e00ff */
[----:B---3--:R-:W-:-:S04]  /*00e0*/  IMAD.MOV R4, RZ, RZ, -R3 ;  /* 0x000000ffff047224 */ /* 0x008fc800078e0a03 */
[----:B------:R-:W-:-:S04]  /*00f0*/  IMAD R5, R4, R9, RZ ;  /* 0x0000000904057224 */ /* 0x000fc800078e02ff */
[----:B------:R-:W-:Y:S02]  /*0100*/  IMAD.HI.U32 R3, R3, R5, R2 ;  /* 0x0000000503037227 */ /* 0x000fe400078e0002 */
[----:B------:R-:W0:Y:S04]  /*0110*/  S2R R5, SR_TID.X ;  /* 0x0000000000057919 */ /* 0x000e280000002100 */
[----:B------:R-:W-:Y:S02]  /*0120*/  IMAD.HI.U32 R6, R3, UR6, RZ ;  /* 0x0000000603067c27 */ /* 0x000fe4000f8e00ff */
[----:B------:R-:W3:Y:S02]  /*0130*/  LDC.64 R2, c[0x3][RZ] ;  /* 0x00c00000ff027b82 */ /* 0x000ee40000000a00 */
[----:B------:R-:W-:-:S04]  /*0140*/  IMAD.MOV R4, RZ, RZ, -R6 ;  /* 0x000000ffff047224 */ /* 0x000fc800078e0a06 */
[----:B------:R-:W-:Y:S02]  /*0150*/  IMAD R0, R9, R4, UR6 ;  /* 0x0000000609007e24 */ /* 0x000fe4000f8e0204 */
[----:B------:R-:W4:Y:S03]  /*0160*/  S2R R4, SR_TID.Y ;  /* 0x0000000000047919 */ /* 0x000f260000002200 */
[----:B------:R-:W-:-:S13]  /*0170*/  ISETP.GE.U32.AND P0, PT, R0, R9, PT ;  /* 0x000000090000720c */ /* 0x000fda0003f06070 */
[----:B------:R-:W-:Y:S02]  /*0180*/  @P0 IMAD.IADD R0, R0, 0x1, -R9 ;  /* 0x0000000100000824 */ /* 0x000fe400078e0a09 */
[----:B------:R-:W-:-:S03]  /*0190*/  @P0 VIADD R6, R6, 0x1 ;  /* 0x0000000106060836 */ /* 0x000fc60000000000 */
[----:B------:R-:W-:Y:S01]  /*01a0*/  ISETP.GE.U32.AND P1, PT, R0, R9, PT ;  /* 0x000000090000720c */ /* 0x000fe20003f26070 */
[----:B----4-:R-:W-:-:S12]  /*01b0*/  VIADD R10, R4, UR4 ;  /* 0x00000004040a7c36 */ /* 0x010fd80008000000 */
[----:B------:R-:W-:Y:S01]  /*01c0*/  @P1 VIADD R6, R6, 0x1 ;  /* 0x0000000106061836 */ /* 0x000fe20000000000 */
[----:B------:R-:W-:Y:S02]  /*01d0*/  @!P2 LOP3.LUT R6, RZ, R9, RZ, 0x33, !PT ;  /* 0x00000009ff06a212 */ /* 0x000fe400078e33ff */
[----:B---3--:R-:W-:-:S03]  /*01e0*/  ISETP.GE.U32.AND P0, PT, R10, R3, PT ;  /* 0x000000030a00720c */ /* 0x008fc60003f06070 */
[----:B------:R-:W-:Y:S02]  /*01f0*/  IMAD.MOV R0, RZ, RZ, -R6 ;  /* 0x000000ffff007224 */ /* 0x000fe400078e0a06 */
[----:B-1----:R-:W-:Y:S02]  /*0200*/  IMAD R3, R6, UR5, RZ ;  /* 0x0000000506037c24 */ /* 0x002fe4000f8e02ff */
[----:B------:R-:W-:-:S04]  /*0210*/  IMAD R0, R9, R0, UR6 ;  /* 0x0000000609007e24 */ /* 0x000fc8000f8e0200 */
[----:B--2---:R-:W-:-:S04]  /*0220*/  IMAD R0, R0, R7, RZ ;  /* 0x0000000700007224 */ /* 0x004fc800078e02ff */
[----:B0-----:R-:W-:-:S05]  /*0230*/  IMAD.IADD R11, R0, 0x1, R5 ;  /* 0x00000001000b7824 */ /* 0x001fca00078e0205 */
[----:B------:R-:W-:-:S13]  /*0240*/  ISETP.GE.U32.OR P0, PT, R11, R2, P0 ;  /* 0x000000020b00720c */ /* 0x000fda0000706470 */
[----:B------:R-:W-:Y:S05]  /*0250*/  @P0 EXIT ;  /* 0x000000000000094d */ /* 0x000fea0003800000 */
[----:B------:R-:W0:Y:S01]  /*0260*/  LDCU.64 UR6, c[0x0][0x388] ;  /* 0x00007100ff0677ac */ /* 0x000e220008000a00 */
[----:B------:R-:W-:Y:S01]  /*0270*/  IMAD R6, R10, R2, R11 ;  /* 0x000000020a067224 */ /* 0x000fe200078e020b */
[----:B------:R-:W1:Y:S01]  /*0280*/  LDCU.64 UR8, c[0x0][0x358] ;  /* 0x00006b00ff0877ac */ /* 0x000e620008000a00 */
[----:B0-----:R-:W-:-:S05]  /*0290*/  IADD3 R13, P0, PT, R3, UR6, RZ ;  /* 0x00000006030d7c10 */ /* 0x001fca000ff1e0ff */
[----:B------:R-:W-:Y:S01]  /*02a0*/  IMAD.X R12, RZ, RZ, UR7, P0 ;  /* 0x00000007ff0c7e24 */ /* 0x000fe200080e06ff */
[----:B------:R-:W-:-:S05]  /*02b0*/  IADD3 R8, P0, PT, R6, R13, RZ ;  /* 0x0000000d06087210 */ /* 0x000fca0007f1e0ff */
[----:B------:R-:W-:Y:S01]  /*02c0*/  IMAD.X R9, RZ, RZ, R12, P0 ;  /* 0x000000ffff097224 */ /* 0x000fe200000e060c */
[----:B------:R-:W-:-:S04]  /*02d0*/  ISETP.NE.AND P0, PT, R4, RZ, PT ;  /* 0x000000ff0400720c */ /* 0x000fc80003f05270 */
[----:B-1----:R0:W2:Y:S09]  /*02e0*/  LDG.E.U8 R8, desc[UR8][R8.64] ;  /* 0x0000000808087981 */ /* 0x0020b2000c1e1100 */
[----:B------:R-:W-:-:S04]  /*02f0*/  @P0 IMAD R10, R10, R2, -R2 ;  /* 0x000000020a0a0224 */ /* 0x000fc800078e0a02 */
[----:B------:R-:W-:-:S05]  /*0300*/  @P0 IMAD.IADD R10, R11, 0x1, R10 ;  /* 0x000000010b0a0824 */ /* 0x000fca00078e020a */
[----:B------:R-:W-:Y:S01]  /*0310*/  @P0 IADD3 R10, P1, PT, R10, R13, RZ ;  /* 0x0000000d0a0a0210 */ /* 0x000fe20007f3e0ff */
[----:B------:R-:W-:-:S04]  /*0320*/  IMAD.MOV.U32 R13, RZ, RZ, RZ ;  /* 0x000000ffff0d7224 */ /* 0x000fc800078e00ff */
[----:B------:R-:W-:-:S05]  /*0330*/  @P0 IMAD.X R11, RZ, RZ, R12, P1 ;  /* 0x000000ffff0b0224 */ /* 0x000fca00008e060c */
[----:B------:R1:W3:Y:S01]  /*0340*/  @P0 LDG.E.U8 R13, desc[UR8][R10.64] ;  /* 0x000000080a0d0981 */ /* 0x0002e2000c1e1100 */
[----:B------:R-:W-:Y:S01]  /*0350*/  VOTE.ANY R12, PT, PT ;  /* 0x00000000000c7806 */ /* 0x000fe200038e0100 */
[----:B------:R-:W4:Y:S01]  /*0360*/  S2UR UR6, SR_CgaCtaId ;  /* 0x00000000000679c3 */ /* 0x000f220000008800 */
[----:B------:R-:W-:Y:S01]  /*0370*/  UMOV UR5, 0x400 ;  /* 0x0000040000057882 */ /* 0x000fe20000000000 */
[C---:B0-----:R-:W-:Y:S01]  /*0380*/  VIADD R9, R5.reuse, 0xffffffff ;  /* 0xffffffff05097836 */ /* 0x041fe20000000000 */
[----:B------:R-:W-:Y:S01]  /*0390*/  ISETP.NE.AND P2, PT, R5, RZ, PT ;  /* 0x000000ff0500720c */ /* 0x000fe20003f45270 */
[----:B------:R-:W-:Y:S03]  /*03a0*/  BSSY.RECONVERGENT B0, `(.L_x_40) ;  /* 0x000001b000007945 */ /* 0x000fe60003800200 */
[----:B------:R-:W-:Y:S01]  /*03b0*/  ISETP.EQ.OR P2, PT, R4, RZ, !P2 ;  /* 0x000000ff0400720c */ /* 0x000fe20005742670 */
[----:B-1----:R-:W-:-:S02]  /*03c0*/  IMAD R11, R7, R4, R5 ;  /* 0x00000004070b7224 */ /* 0x002fc400078e0205 */
[----:B------:R-:W-:Y:S01]  /*03d0*/  IMAD R10, R7, R4, -R7 ;  /* 0x00000004070a7224 */ /* 0x000fe200078e0a07 */
[----:B----4-:R-:W-:-:S06]  /*03e0*/  ULEA UR5, UR6, UR5, 0x18 ;  /* 0x0000000506057291 */ /* 0x010fcc000f8ec0ff */
[----:B------:R-:W-:Y:S01]  /*03f0*/  LEA R11, R11, UR5, 0x2 ;  /* 0x000000050b0b7c11 */ /* 0x000fe2000f8e10ff */
[----:B--2---:R-:W0:Y:S02]  /*0400*/  SHFL.UP PT, R14, R8, 0x1, RZ ;  /* 0x04200000080e7989 */ /* 0x004e2400000e00ff */
[----:B0-----:R-:W-:-:S04]  /*0410*/  LOP3.LUT R15, R14, 0xff, RZ, 0xc0, !PT ;  /* 0x000000ff0e0f7812 */ /* 0x001fc800078ec0ff */
[----:B------:R-:W-:Y:S02]  /*0420*/  ISETP.NE.AND P0, PT, R8, R15, PT ;  /* 0x0000000f0800720c */ /* 0x000fe40003f05270 */
[----:B---3--:R-:W-:Y:S02]  /*0430*/  ISETP.NE.AND P1, PT, R13, R8, PT ;  /* 0x000000080d00720c */ /* 0x008fe40003f25270 */
[----:B------:R-:W-:Y:S01]  /*0440*/  ISETP.NE.AND P0, PT, R5, RZ, !P0 ;  /* 0x000000ff0500720c */ /* 0x000fe20004705270 */
[----:B------:R-:W0:Y:S01]  /*0450*/  SHFL.UP PT, R13, R13, 0x1, RZ ;  /* 0x042000000d0d7989 */ /* 0x000e2200000e00ff */
[----:B------:R-:W-:-:S11]  /*0460*/  ISETP.NE.AND P1, PT, R4, RZ, !P1 ;  /* 0x000000ff0400720c */ /* 0x000fd60004f25270 */
[----:B------:R-:W-:-:S04]  /*0470*/  @!P0 IMAD.MOV R9, RZ, RZ, R5 ;  /* 0x000000ffff098224 */ /* 0x000fc800078e0205 */
[----:B------:R-:W-:Y:S02]  /*0480*/  IMAD R14, R7, R4, R9 ;  /* 0x00000004070e7224 */ /* 0x000fe400078e0209 */
[----:B------:R-:W-:-:S04]  /*0490*/  @P1 IMAD.IADD R14, R10, 0x1, R5 ;  /* 0x000000010a0e1824 */ /* 0x000fc800078e0205 */
[----:B------:R-:W-:Y:S01]  /*04a0*/  IMAD.MOV.U32 R4, RZ, RZ, R14 ;  /* 0x000000ffff047224 */ /* 0x000fe200078e000e */
[----:B------:R1:W-:Y:S01]  /*04b0*/  STS [R11], R14 ;  /* 0x0000000e0b007388 */ /* 0x0003e20000000800 */
[----:B0-----:R-:W-:Y:S01]  /*04c0*/  LOP3.LUT R13, R13, 0xff, RZ, 0xc0, !PT ;  /* 0x000000ff0d0d7812 */ /* 0x001fe200078ec0ff */
[----:B------:R-:W-:Y:S03]  /*04d0*/  BAR.SYNC.DEFER_BLOCKING 0x0 ;  /* 0x0000000000007b1d */ /* 0x000fe60000010000 */
[----:B------:R-:W-:-:S13]  /*04e0*/  ISETP.NE.OR P2, PT, R8, R13, P2 ;  /* 0x0000000d0800720c */ /* 0x000fda0001745670 */
.L_x_41:
[----:B------:R-:W-:Y:S01]  /*04f0*/  LEA R5, R14, UR5, 0x2 ;  /* 0x000000050e057c11 */ /* 0x000fe2000f8e10ff */
[----:B------:R-:W-:-:S05]  /*0500*/  IMAD.MOV.U32 R8, RZ, RZ, R14 ;  /* 0x000000ffff087224 */ /* 0x000fca00078e000e */
[----:B------:R-:W0:Y:S02]  /*0510*/  LDS R5, [R5] ;  /* 0x0000000005057984 */ /* 0x000e240000000800 */
[----:B0-----:R-:W-:Y:S01]  /*0520*/  ISETP.NE.AND P3, PT, R14, R5, PT ;  /* 0x000000050e00720c */ /* 0x001fe20003f65270 */
[----:B-1----:R-:W-:-:S12]  /*0530*/  IMAD.MOV.U32 R14, RZ, RZ, R5 ;  /* 0x000000ffff0e7224 */ /* 0x002fd800078e0005 */
[----:B------:R-:W-:Y:S05]  /*0540*/  @P3 BRA `(.L_x_41) ;  /* 0xfffffffc00e83947 */ /* 0x000fea000383ffff */
[----:B------:R-:W-:Y:S05]  /*0550*/  BSYNC.RECONVERGENT B0 ;  /* 0x0000000000007941 */ /* 0x000fea0003800200 */
.L_x_40:
[----:B------:R-:W-:Y:S01]  /*0560*/  PLOP3.LUT P0, PT, P2, P1, P0, 0x80, 0x0 ;  /* 0x000000000000781c */ /* 0x000fe20001703000 */
[----:B------:R0:W-:Y:S01]  /*0570*/  STS [R11], R8 ;  /* 0x000000080b007388 */ /* 0x0001e20000000800 */
[----:B------:R-:W-:Y:S11]  /*0580*/  BAR.SYNC.DEFER_BLOCKING 0x0 ;  /* 0x0000000000007b1d */ /* 0x000ff60000010000 */
[----:B0-----:R-:W-:Y:S05]  /*0590*/  @!P0 BRA `(.L_x_42) ;  /* 0x0000000000b48947 */ /* 0x001fea0003800000 */
[----:B------:R-:W0:Y:S01]  /*05a0*/  LDS R11, [R11+-0x4] ;  /* 0xfffffc000b0b7984 */ /* 0x000e220000000800 */
[----:B------:R-:W-:Y:S01]  /*05b0*/  IMAD.MOV.U32 R5, RZ, RZ, RZ ;  /* 0x000000ffff057224 */ /* 0x000fe200078e00ff */
[----:B------:R-:W-:Y:S01]  /*05c0*/  BSSY.RECONVERGENT B0, `(.L_x_43) ;  /* 0x0000012000007945 */ /* 0x000fe20003800200 */
[----:B------:R-:W-:Y:S01]  /*05d0*/  IMAD.MOV.U32 R7, RZ, RZ, RZ ;  /* 0x000000ffff077224 */ /* 0x000fe200078e00ff */
[----:B0-----:R-:W-:-:S13]  /*05e0*/  ISETP.NE.AND P0, PT, R4, R11, PT ;  /* 0x0000000b0400720c */ /* 0x001fda0003f05270 */
[----:B------:R-:W-:Y:S02]  /*05f0*/  @P0 LEA R8, R4, UR5, 0x2 ;  /* 0x0000000504080c11 */ /* 0x000fe4000f8e10ff */
[----:B------:R-:W-:-:S03]  /*0600*/  @P0 LEA R9, R11, UR5, 0x2 ;  /* 0x000000050b090c11 */ /* 0x000fc6000f8e10ff */
[----:B------:R-:W0:Y:S04]  /*0610*/  @P0 LDS R5, [R8] ;  /* 0x0000000008050984 */ /* 0x000e280000000800 */
[----:B------:R-:W1:Y:S01]  /*0620*/  @P0 LDS R7, [R9] ;  /* 0x0000000009070984 */ /* 0x000e620000000800 */
[----:B0-----:R-:W-:-:S04]  /*0630*/  ISETP.NE.AND P0, PT, R4, R5, PT ;  /* 0x000000050400720c */ /* 0x001fc80003f05270 */
[----:B------:R-:W-:Y:S02]  /*0640*/  ISETP.EQ.OR P0, PT, R4, R11, !P0 ;  /* 0x0000000b0400720c */ /* 0x000fe40004702670 */
[----:B-1----:R-:W-:-:S11]  /*0650*/  ISETP.NE.AND P1, PT, R11, R7, PT ;  /* 0x000000070b00720c */ /* 0x002fd60003f25270 */
[----:B------:R-:W-:Y:S05]  /*0660*/  @P0 BRA `(.L_x_44) ;  /* 0x00000000001c0947 */ /* 0x000fea0003800000 */
.L_x_45:
[C---:B------:R-:W-:Y:S01]  /*0670*/  LEA R8, R5.reuse, UR5, 0x2 ;  /* 0x0000000505087c11 */ /* 0x040fe2000f8e10ff */
[----:B------:R-:W-:Y:S01]  /*0680*/  IMAD.MOV.U32 R4, RZ, RZ, R5 ;  /* 0x000000ffff047224 */ /* 0x000fe200078e0005 */
[----:B------:R-:W-:-:S04]  /*0690*/  ISETP.NE.AND P2, PT, R5, R11, PT ;  /* 0x0000000b0500720c */ /* 0x000fc80003f45270 */
[----:B------:R-:W0:Y:S02]  /*06a0*/  LDS R8, [R8] ;  /* 0x0000000008087984 */ /* 0x000e240000000800 */
[----:B0-----:R-:W-:Y:S01]  /*06b0*/  ISETP.NE.AND P0, PT, R5, R8, PT ;  /* 0x000000080500720c */ /* 0x001fe20003f05270 */
[----:B------:R-:W-:-:S12]  /*06c0*/  IMAD.MOV.U32 R5, RZ, RZ, R8 ;  /* 0x000000ffff057224 */ /* 0x000fd800078e0008 */
[----:B------:R-:W-:Y:S05]  /*06d0*/  @P0 BRA P2, `(.L_x_45) ;  /* 0xfffffffc00e40947 */ /* 0x000fea000103ffff */
.L_x_44:
[----:B------:R-:W-:Y:S05]  /*06e0*/  BSYNC.RECONVERGENT B0 ;  /* 0x0000000000007941 */ /* 0x000fea0003800200 */
.L_x_43:
[----:B------:R-:W-:Y:S01]  /*06f0*/  ISETP.EQ.OR P0, PT, R4, R11, !P1 ;  /* 0x0000000b0400720c */ /* 0x000fe20004f02670 */
[----:B------:R-:W-:-:S12]  /*0700*/  BSSY.RECONVERGENT B0, `(.L_x_46) ;  /* 0x0000009000007945 */ /* 0x000fd80003800200 */
[----:B------:R-:W-:Y:S05]  /*0710*/  @P0 BRA `(.L_x_47) ;  /* 0x00000000001c0947 */ /* 0x000fea0003800000 */
.L_x_48:
[----:B------:R-:W-:Y:S01]  /*0720*/  LEA R5, R7, UR5, 0x2 ;  /* 0x0000000507057c11 */ /* 0x000fe2000f8e10ff */
[----:B------:R-:W-:Y:S01]  /*0730*/  IMAD.MOV.U32 R11, RZ, RZ, R7 ;  /* 0x000000ffff0b7224 */ /* 0x000fe200078e0007 */
[----:B------:R-:W-:-:S03]  /*0740*/  ISETP.NE.AND P1, PT, R4, R7, PT ;  /* 0x000000070400720c */ /* 0x000fc60003f25270 */
[----:B------:R-:W0:Y:S02]  /*0750*/  LDS R8, [R5] ;  /* 0x0000000005087984 */ /* 0x000e240000000800 */
[----:B0-----:R-:W-:Y:S01]  /*0760*/  ISETP.NE.AND P0, PT, R7, R8, PT ;  /* 0x000000080700720c */ /* 0x001fe20003f05270 */
[----:B------:R-:W-:-:S12]  /*0770*/  IMAD.MOV.U32 R7, RZ, RZ, R8 ;  /* 0x000000ffff077224 */ /* 0x000fd800078e0008 */
[----:B------:R-:W-:Y:S05]  /*0780*/  @P0 BRA P1, `(.L_x_48) ;  /* 0xfffffffc00e40947 */ /* 0x000fea000083ffff */
.L_x_47:
[----:B------:R-:W-:Y:S05]  /*0790*/  BSYNC.RECONVERGENT B0 ;  /* 0x0000000000007941 */ /* 0x000fea0003800200 */
.L_x_46:
[----:B------:R-:W-:-:S13]  /*07a0*/  ISETP.NE.AND P0, PT, R4, R11, PT ;  /* 0x0000000b0400720c */ /* 0x000fda0003f05270 */
[----:B------:R-:W-:Y:S05]  /*07b0*/  @!P0 BRA `(.L_x_42) ;  /* 0x00000000002c8947 */ /* 0x000fea0003800000 */
.L_x_49:
[-C--:B------:R-:W-:Y:S01]  /*07c0*/  VIMNMX.U32 R7, PT, PT, R11, R4.reuse, !PT ;  /* 0x000000040b077248 */ /* 0x080fe20007fe0000 */
[----:B------:R-:W-:Y:S05]  /*07d0*/  YIELD ;  /* 0x0000000000007946 */ /* 0x000fea0003800000 */
[----:B------:R-:W-:Y:S02]  /*07e0*/  LEA R8, R7, UR5, 0x2 ;  /* 0x0000000507087c11 */ /* 0x000fe4000f8e10ff */
[----:B------:R-:W-:-:S05]  /*07f0*/  VIMNMX.U32 R5, PT, PT, R11, R4, PT ;  /* 0x000000040b057248 */ /* 0x000fca0003fe0000 */
[----:B------:R-:W0:Y:S01]  /*0800*/  ATOMS.MIN R8, [R8], R5 ;  /* 0x000000050808738c */ /* 0x000e220000800000 */
[----:B------:R-:W-:Y:S01]  /*0810*/  IMAD.MOV.U32 R11, RZ, RZ, R5 ;  /* 0x000000ffff0b7224 */ /* 0x000fe200078e0005 */
[----:B0-----:R-:W-:-:S04]  /*0820*/  ISETP.NE.AND P0, PT, R7, R8, PT ;  /* 0x000000080700720c */ /* 0x001fc80003f05270 */
[----:B------:R-:W-:-:S04]  /*0830*/  SEL R4, R5, R8, !P0 ;  /* 0x0000000805047207 */ /* 0x000fc80004000000 */
[----:B------:R-:W-:-:S13]  /*0840*/  ISETP.NE.AND P0, PT, R4, R5, PT ;  /* 0x000000050400720c */ /* 0x000fda0003f05270 */
[----:B------:R-:W-:Y:S05]  /*0850*/  @P0 BRA `(.L_x_49) ;  /* 0xfffffffc00d80947 */ /* 0x000fea000383ffff */
[----:B------:R-:W-:-:S07]  /*0860*/  IMAD.MOV.U32 R4, RZ, RZ, R5 ;  /* 0x000000ffff047224 */ /* 0x000fce00078e0005 */
.L_x_42:
[----:B------:R-:W-:Y:S05]  /*0870*/  WARPSYNC.ALL ;  /* 0x0000000000007948 */ /* 0x000fea0003800000 */
[----:B------:R-:W-:Y:S06]  /*0880*/  BAR.SYNC.DEFER_BLOCKING 0x0 ;  /* 0x0000000000007b1d */ /* 0x000fec0000010000 */
[----:B------:R-:W-:Y:S01]  /*0890*/  BSSY.RECONVERGENT B0, `(.L_x_50) ;  /* 0x0000007000007945 */ /* 0x000fe20003800200 */
.L_x_51:
[----:B------:R-:W-:Y:S01]  /*08a0*/  LEA R5, R4, UR5, 0x2 ;  /* 0x0000000504057c11 */ /* 0x000fe2000f8e10ff */
[----:B------:R-:W-:-:S05]  /*08b0*/  IMAD.MOV.U32 R7, RZ, RZ, R4 ;  /* 0x000000ffff077224 */ /* 0x000fca00078e0004 */
[----:B------:R-:W0:Y:S02]  /*08c0*/  LDS R5, [R5] ;  /* 0x0000000005057984 */ /* 0x000e240000000800 */
[----:B0-----:R-:W-:Y:S01]  /*08d0*/  ISETP.NE.AND P0, PT, R4, R5, PT ;  /* 0x000000050400720c */ /* 0x001fe20003f05270 */
[----:B------:R-:W-:-:S12]  /*08e0*/  IMAD.MOV.U32 R4, RZ, RZ, R5 ;  /* 0x000000ffff047224 */ /* 0x000fd800078e0005 */
[----:B------:R-:W-:Y:S05]  /*08f0*/  @P0 BRA `(.L_x_51) ;  /* 0xfffffffc00e80947 */ /* 0x000fea000383ffff */
[----:B------:R-:W-:Y:S05]  /*0900*/  BSYNC.RECONVERGENT B0 ;  /* 0x0000000000007941 */ /* 0x000fea0003800200 */
.L_x_50:
[----:B------:R-:W0:Y:S01]  /*0910*/  LDCU UR7, c[0x3][0x14] ;  /* 0x00c00280ff0777ac */ /* 0x000e220008000800 */
[----:B------:R-:W-:Y:S01]  /*0920*/  IADD3 R6, P0, PT, R3, R6, RZ ;  /* 0x0000000603067210 */ /* 0x000fe20007f1e0ff */
[----:B------:R-:W1:Y:S01]  /*0930*/  LDCU UR10, c[0x3][0x20] ;  /* 0x00c00400ff0a77ac */ /* 0x000e620008000800 */
[----:B------:R-:W2:Y:S01]  /*0940*/  LDCU UR6, c[0x3][0x1c] ;  /* 0x00c00380ff0677ac */ /* 0x000ea20008000800 */
[----:B------:R-:W3:Y:S01]  /*0950*/  LDCU.64 UR12, c[0x0][0x380] ;  /* 0x00007000ff0c77ac */ /* 0x000ee20008000a00 */
[----:B0-----:R-:W-:-:S04]  /*0960*/  SHF.R.U32.HI R4, RZ, UR7, R7 ;  /* 0x00000007ff047c19 */ /* 0x001fc80008011607 */
[----:B-1----:R-:W-:Y:S02]  /*0970*/  LOP3.LUT R4, R4, UR10, RZ, 0xc0, !PT ;  /* 0x0000000a04047c12 */ /* 0x002fe4000f8ec0ff */
[----:B--2---:R-:W-:-:S03]  /*0980*/  LOP3.LUT R3, R7, UR6, RZ, 0xc0, !PT ;  /* 0x0000000607037c12 */ /* 0x004fc6000f8ec0ff */
[----:B------:R-:W-:Y:S02]  /*0990*/  VIADD R5, R4, UR4 ;  /* 0x0000000404057c36 */ /* 0x000fe40008000000 */
[----:B------:R-:W-:Y:S01]  /*09a0*/  IMAD.X R7, RZ, RZ, RZ, P0 ;  /* 0x000000ffff077224 */ /* 0x000fe200000e06ff */
[----:B---3--:R-:W-:Y:S01]  /*09b0*/  LEA R4, P0, R6, UR12, 0x2 ;  /* 0x0000000c06047c11 */ /* 0x008fe2000f8010ff */
[----:B------:R-:W-:-:S03]  /*09c0*/  IMAD R3, R5, R2, R3 ;  /* 0x0000000205037224 */ /* 0x000fc600078e0203 */
[----:B------:R-:W-:Y:S01]  /*09d0*/  LEA.HI.X R5, R6, UR13, R7, 0x2, P0 ;  /* 0x0000000d06057c11 */ /* 0x000fe200080f1407 */
[----:B------:R-:W-:-:S05]  /*09e0*/  IMAD.IADD R3, R0, 0x1, R3 ;  /* 0x0000000100037824 */ /* 0x000fca00078e0203 */
[----:B------:R-:W-:Y:S01]  /*09f0*/  STG.E desc[UR8][R4.64], R3 ;  /* 0x0000000304007986 */ /* 0x000fe2000c101908 */
[----:B------:R-:W-:Y:S05]  /*0a00*/  EXIT ;  /* 0x000000000000794d */ /* 0x000fea0003800000 */
.L_x_52:
        /* <DEDUP_REMOVED lines=15> */
.L_x_63:


//--------------------- .text._Z14resolve_labelsPj --------------------------
	.section	.text._Z14resolve_labelsPj,"ax",@progbits
	.align	128
        .global         _Z14resolve_labelsPj
        .type           _Z14resolve_labelsPj,@function
        .size           _Z14resolve_labelsPj,(.L_x_64 - _Z14resolve_labelsPj)
        .other          _Z14resolve_labelsPj,@"STO_CUDA_ENTRY STV_DEFAULT"
_Z14resolve_labelsPj:
.text._Z14resolve_labelsPj:
[----:B------:R-:W-:Y:S08]  /*0000*/  LDC R1, c[0x0][0x37c] ;  /* 0x0000df00ff017b82 */ /* 0x000ff00000000800 */
[----:B------:R-:W0:Y:S01]  /*0010*/  LDC R7, c[0x3][0x28] ;  /* 0x00c00a00ff077b82 */ /* 0x000e220000000800 */
[----:B------:R-:W1:Y:S01]  /*0020*/  LDCU UR8, c[0x3][URZ] ;  /* 0x00c00000ff0877ac */ /* 0x000e620008000800 */
[----:B------:R-:W2:Y:S06]  /*0030*/  LDCU UR7, c[0x3][0x8] ;  /* 0x00c00100ff0777ac */ /* 0x000eac0008000800 */
[----:B------:R-:W3:Y:S08]  /*0040*/  S2UR UR4, SR_CTAID.X ;  /* 0x00000000000479c3 */ /* 0x000ef00000002500 */
[----:B------:R-:W4:Y:S01]  /*0050*/  S2UR UR5, SR_CTAID.Y ;  /* 0x00000000000579c3 */ /* 0x000f220000002600 */
[----:B0-----:R-:W0:Y:S01]  /*0060*/  I2F.U32.RP R0, R7 ;  /* 0x0000000700007306 */ /* 0x001e220000209000 */
[----:B------:R-:W-:-:S07]  /*0070*/  ISETP.NE.U32.AND P2, PT, R7, RZ, PT ;  /* 0x000000ff0700720c */ /* 0x000fce0003f45070 */
[----:B0-----:R-:W0:Y:S02]  /*0080*/  MUFU.RCP R0, R0 ;  /* 0x0000000000007308 */ /* 0x001e240000001000 */
[----:B0-----:R-:W-:-:S06]  /*0090*/  IADD3 R2, PT, PT, R0, 0xffffffe, RZ ;  /* 0x0ffffffe00027810 */ /* 0x001fcc0007ffe0ff */
[----:B------:R0:W5:Y:S02]  /*00a0*/  F2I.FTZ.U32.TRUNC.NTZ R3, R2 ;  /* 0x0000000200037305 */ /* 0x000164000021f000 */
[----:B0-----:R-:W-:Y:S01]  /*00b0*/  HFMA2 R2, -RZ, RZ, 0, 0 ;  /* 0x00000000ff027431 */ /* 0x001fe200000001ff */
[----:B-----5:R-:W-:-:S05]  /*00c0*/  IADD3 R4, PT, PT, RZ, -R3, RZ ;  /* 0x80000003ff047210 */ /* 0x020fca0007ffe0ff */
[----:B------:R-:W-:-:S04]  /*00d0*/  IMAD R5, R4, R7, RZ ;  /* 0x0000000704057224 */ /* 0x000fc800078e02ff */
[----:B------:R-:W-:Y:S02]  /*00e0*/  IMAD.HI.U32 R3, R3, R5, R2 ;  /* 0x0000000503037227 */ /* 0x000fe400078e0002 */
[----:B------:R-:W1:Y:S01]  /*00f0*/  S2R R5, SR_TID.X ;  /* 0x0000000000057919 */ /* 0x000e620000002100 */
[----:B------:R-:W4:Y:S01]  /*0100*/  LDC R2, c[0x0][0x364] ;  /* 0x0000d900ff027b82 */ /* 0x000f220000000800 */
[----:B------:R-:W0:Y:S02]  /*0110*/  LDCU UR6, c[0x0][0x360] ;  /* 0x00006c00ff0677ac */ /* 0x000e240008000800 */
[----:B---3--:R-:W-:Y:S02]  /*0120*/  IMAD.HI.U32 R4, R3, UR4, RZ ;  /* 0x0000000403047c27 */ /* 0x008fe4000f8e00ff */
[----:B------:R-:W4:Y:S03]  /*0130*/  S2R R3, SR_TID.Y ;  /* 0x0000000000037919 */ /* 0x000f260000002200 */
[----:B------:R-:W-:-:S05]  /*0140*/  IADD3 R6, PT, PT, -R4, RZ, RZ ;  /* 0x000000ff04067210 */ /* 0x000fca0007ffe1ff */
[----:B------:R-:W-:-:S05]  /*0150*/  IMAD R0, R7, R6, UR4 ;  /* 0x0000000407007e24 */ /* 0x000fca000f8e0206 */
[----:B------:R-:W-:-:S13]  /*0160*/  ISETP.GE.U32.AND P0, PT, R0, R7, PT ;  /* 0x000000070000720c */ /* 0x000fda0003f06070 */
[----:B------:R-:W-:Y:S01]  /*0170*/  @P0 IMAD.IADD R0, R0, 0x1, -R7 ;  /* 0x0000000100000824 */ /* 0x000fe200078e0a07 */
[----:B------:R-:W-:-:S04]  /*0180*/  @P0 IADD3 R4, PT, PT, R4, 0x1, RZ ;  /* 0x0000000104040810 */ /* 0x000fc80007ffe0ff */
[----:B------:R-:W-:Y:S01]  /*0190*/  ISETP.GE.U32.AND P1, PT, R0, R7, PT ;  /* 0x000000070000720c */ /* 0x000fe20003f26070 */
[----:B----4-:R-:W-:-:S04]  /*01a0*/  IMAD R0, R2, UR5, R3 ;  /* 0x0000000502007c24 */ /* 0x010fc8000f8e0203 */
[----:B-1----:R-:W-:-:S08]  /*01b0*/  IMAD R3, R0, UR8, R5 ;  /* 0x0000000800037c24 */ /* 0x002fd0000f8e0205 */
[----:B------:R-:W-:Y:S02]  /*01c0*/  @P1 IADD3 R4, PT, PT, R4, 0x1, RZ ;  /* 0x0000000104041810 */ /* 0x000fe40007ffe0ff */
[----:B------:R-:W-:-:S05]  /*01d0*/  @!P2 LOP3.LUT R4, RZ, R7, RZ, 0x33, !PT ;  /* 0x00000007ff04a212 */ /* 0x000fca00078e33ff */
[----:B------:R-:W-:Y:S02]  /*01e0*/  IMAD.MOV R2, RZ, RZ, -R4 ;  /* 0x000000ffff027224 */ /* 0x000fe400078e0a04 */
[----:B--2---:R-:W-:Y:S02]  /*01f0*/  IMAD R5, R4, UR7, RZ ;  /* 0x0000000704057c24 */ /* 0x004fe4000f8e02ff */
[----:B------:R-:W-:-:S04]  /*0200*/  IMAD R0, R7, R2, UR4 ;  /* 0x0000000407007e24 */ /* 0x000fc8000f8e0202 */
[----:B0-----:R-:W-:Y:S02]  /*0210*/  IMAD R7, R0, UR6, R3 ;  /* 0x0000000600077c24 */ /* 0x001fe4000f8e0203 */
[----:B------:R-:W0:Y:S03]  /*0220*/  LDC.64 R2, c[0x0][0x380] ;  /* 0x0000e000ff027b82 */ /* 0x000e260000000a00 */
[----:B------:R-:W-:-:S13]  /*0230*/  ISETP.GE.U32.AND P0, PT, R7, UR7, PT ;  /* 0x0000000707007c0c */ /* 0x000fda000bf06070 */
[----:B------:R-:W-:Y:S05]  /*0240*/  @P0 EXIT ;  /* 0x000000000000094d */ /* 0x000fea0003800000 */
[----:B------:R-:W1:Y:S01]  /*0250*/  LDCU.64 UR4, c[0x0][0x358] ;  /* 0x00006b00ff0477ac */ /* 0x000e620008000a00 */
[----:B0-----:R-:W-:-:S04]  /*0260*/  IMAD.WIDE.U32 R2, R5, 0x4, R2 ;  /* 0x0000000405027825 */ /* 0x001fc800078e0002 */
[----:B------:R-:W-:-:S05]  /*0270*/  IMAD.WIDE.U32 R4, R7, 0x4, R2 ;  /* 0x0000000407047825 */ /* 0x000fca00078e0002 */
[----:B-1----:R0:W5:Y:S01]  /*0280*/  LDG.E R9, desc[UR4][R4.64] ;  /* 0x0000000404097981 */ /* 0x002162000c1e1900 */
[----:B------:R-:W-:Y:S01]  /*0290*/  BSSY.RECONVERGENT B0, `(.L_x_53) ;  /* 0x0000007000007945 */ /* 0x000fe20003800200 */
.L_x_54:
[----:B-----5:R-:W-:-:S06]  /*02a0*/  IMAD.WIDE.U32 R6, R9, 0x4, R2 ;  /* 0x0000000409067825 */ /* 0x020fcc00078e0002 */
[----:B------:R-:W2:Y:S01]  /*02b0*/  LDG.E R6, desc[UR4][R6.64] ;  /* 0x0000000406067981 */ /* 0x000ea2000c1e1900 */
[----:B------:R-:W-:Y:S02]  /*02c0*/  MOV R11, R9 ;  /* 0x00000009000b7202 */ /* 0x000fe40000000f00 */
[-C--:B--2---:R-:W-:Y:S02]  /*02d0*/  ISETP.NE.AND P0, PT, R9, R6.reuse, PT ;  /* 0x000000060900720c */ /* 0x084fe40003f05270 */
[----:B------:R-:W-:-:S11]  /*02e0*/  MOV R9, R6 ;  /* 0x0000000600097202 */ /* 0x000fd60000000f00 */
[----:B------:R-:W-:Y:S05]  /*02f0*/  @P0 BRA `(.L_x_54) ;  /* 0xfffffffc00e80947 */ /* 0x000fea000383ffff */
[----:B------:R-:W-:Y:S05]  /*0300*/  BSYNC.RECONVERGENT B0 ;  /* 0x0000000000007941 */ /* 0x000fea0003800200 */
.L_x_53:
[----:B------:R-:W-:Y:S01]  /*0310*/  STG.E desc[UR4][R4.64], R11 ;  /* 0x0000000b04007986 */ /* 0x000fe2000c101904 */
[----:B------:R-:W-:Y:S05]  /*0320*/  EXIT ;  /* 0x000000000000794d */ /* 0x000fea0003800000 */
.L_x_55:
        /* <DEDUP_REMOVED lines=13> */
.L_x_64:


//--------------------- .nv.shared._Z5morphPhS_iiiiib --------------------------
	.section	.nv.shared._Z5morphPhS_iiiiib,"aw",@nobits
	.sectionflags	@""
	.align	16
.nv.shared._Z5morphPhS_iiiiib:
	.zero		2224


//--------------------- .nv.shared.reserved.0     --------------------------
	.section	.nv.shared.reserved.0,"aw",@nobits
	.weak		__nv_reservedSMEM_offset_0_alias
	.size		__nv_reservedSMEM_offset_0_alias, 0, 64
	.other		__nv_reservedSMEM_offset_0_alias,@"STO_CUDA_RESERVED_SHARED STV_DEFAULT"
__nv_reservedSMEM_offset_0_alias:
	.zero		0
	.zero		64


//--------------------- .nv.shared._Z11postprocessP6uchar3S0_PhS1_ --------------------------
	.section	.nv.shared._Z11postprocessP6uchar3S0_PhS1_,"aw",@nobits
	.sectionflags	@""
	.align	16
	.zero		1024


//--------------------- .nv.shared._Z9reducedotPhPjS0_S_i --------------------------
	.section	.nv.shared._Z9reducedotPhPjS0_S_i,"aw",@nobits
	.sectionflags	@""
	.align	16
	.zero		1024


//--------------------- .nv.shared._Z4histPjS_i   --------------------------
	.section	.nv.shared._Z4histPjS_i,"aw",@nobits
	.sectionflags	@""
	.align	16
	.zero		1024


//--------------------- .nv.shared._Z9scharr3x3P6uchar3Phssssj --------------------------
	.section	.nv.shared._Z9scharr3x3P6uchar3Phssssj,"aw",@nobits
	.sectionflags	@""
	.align	16
.nv.shared._Z9scharr3x3P6uchar3Phssssj:
	.zero		2192


//--------------------- .nv.shared._Z17y_label_reductionPjPh --------------------------
	.section	.nv.shared._Z17y_label_reductionPjPh,"aw",@nobits
	.sectionflags	@""
	.align	16
	.zero		1024


//--------------------- .nv.shared._Z17x_label_reductionPjPh --------------------------
	.section	.nv.shared._Z17x_label_reductionPjPh,"aw",@nobits
	.sectionflags	@""
	.align	16
	.zero		1024


//--------------------- .nv.shared._Z11block_labelPjPh --------------------------
	.section	.nv.shared._Z11block_labelPjPh,"aw",@nobits
	.sectionflags	@""
	.align	16
	.zero		1024


//--------------------- .nv.shared._Z14resolve_labelsPj --------------------------
	.section	.nv.shared._Z14resolve_labelsPj,"aw",@nobits
	.sectionflags	@""
	.align	16
	.zero		1024


//--------------------- .nv.constant0._Z5morphPhS_iiiiib --------------------------
	.section	.nv.constant0._Z5morphPhS_iiiiib,"a",@progbits
	.sectionflags	@""
	.align	4
.nv.constant0._Z5morphPhS_iiiiib:
	.zero		933


//--------------------- .nv.constant0._Z11postprocessP6uchar3S0_PhS1_ --------------------------
	.section	.nv.constant0._Z11postprocessP6uchar3S0_PhS1_,"a",@progbits
	.sectionflags	@""
	.align	4
.nv.constant0._Z11postprocessP6uchar3S0_PhS1_:
	.zero		928


//--------------------- .nv.constant0._Z9reducedotPhPjS0_S_i --------------------------
	.section	.nv.constant0._Z9reducedotPhPjS0_S_i,"a",@progbits
	.sectionflags	@""
	.align	4
.nv.constant0._Z9reducedotPhPjS0_S_i:
	.zero		932


//--------------------- .nv.constant0._Z4histPjS_i --------------------------
	.section	.nv.constant0._Z4histPjS_i,"a",@progbits
	.sectionflags	@""
	.align	4
.nv.constant0._Z4histPjS_i:
	.zero		916


//--------------------- .nv.constant0._Z9scharr3x3P6uchar3Phssssj --------------------------
	.section	.nv.constant0._Z9scharr3x3P6uchar3Phssssj,"a",@progbits
	.sectionflags	@""
	.align	4
.nv.constant0._Z9scharr3x3P6uchar3Phssssj:
	.zero		924


//--------------------- .nv.constant0._Z17y_label_reductionPjPh --------------------------
	.section	.nv.constant0._Z17y_label_reductionPjPh,"a",@progbits
	.sectionflags	@""
	.align	4
.nv.constant0._Z17y_label_reductionPjPh:
	.zero		912


//--------------------- .nv.constant0._Z17x_label_reductionPjPh --------------------------
	.section	.nv.constant0._Z17x_label_reductionPjPh,"a",@progbits
	.sectionflags	@""
	.align	4
.nv.constant0._Z17x_label_reductionPjPh:
	.zero		912


//--------------------- .nv.constant0._Z11block_labelPjPh --------------------------
	.section	.nv.constant0._Z11block_labelPjPh,"a",@progbits
	.sectionflags	@""
	.align	4
.nv.constant0._Z11block_labelPjPh:
	.zero		912


//--------------------- .nv.constant0._Z14resolve_labelsPj --------------------------
	.section	.nv.constant0._Z14resolve_labelsPj,"a",@progbits
	.sectionflags	@""
	.align	4
.nv.constant0._Z14resolve_labelsPj:
	.zero		904


//--------------------- SYMBOLS --------------------------

	.type		.nv.reservedSmem.offset0,@object
	.size		.nv.reservedSmem.offset0,0x4
	.type		.nv.reservedSmem.cap,@object
	.size		.nv.reservedSmem.cap,0x4
